	.target	sm_100a

	.elftype	@"ET_EXEC"


//--------------------- .note.nv.tkinfo           --------------------------
	.section	.note.nv.tkinfo,"",@"SHT_NOTE"
	.sectionflags	@"SHF_NOTE_NV_TKINFO"
	.tkinfo
        /*0018*/ 	.word	0x00000002
        /*0030*/ 	.string	""
        /*0030*/ 	.string	"ptxas"
        /*0030*/ 	.string	"Cuda compilation tools, release 13.0, V13.0.88"
        /*0030*/ 	.string	"Build cuda_13.0.r13.0/compiler.36424714_0"
        /*0030*/ 	.string	"-arch sm_100a -m 64 "



//--------------------- .note.nv.cuinfo           --------------------------
	.section	.note.nv.cuinfo,"",@"SHT_NOTE"
	.sectionflags	@"SHF_NOTE_NV_CUINFO"
        /*0018*/ 	.short	0x0002
        /*001a*/ 	.short	0x0064
        /*001c*/ 	.short	0x0082
	.zero		2


//--------------------- .nv.info                  --------------------------
	.section	.nv.info,"",@"SHT_CUDA_INFO"
	.align	4


	//----- nvinfo : EIATTR_REGCOUNT
	.align		4
        /*0000*/ 	.byte	0x04, 0x2f
        /*0002*/ 	.short	(.L_19 - .L_18)
	.align		4
.L_18:
        /*0004*/ 	.word	index@(_ZN7cutlass13device_kernelINS_4gemm6kernel13GemmUniversalIN4cute5tupleIJiiiiEEENS1_10collective13CollectiveMmaINS1_35MainloopSm100TmaUmmaWarpSpecializedILi17ELi2ELi4ENS5_IJNS4_1CILi8EEENSA_ILi1EEESC_EEEEENS5_IJNSA_ILi64EEENSA_ILi128EEESF_EEENS_12float_e4m3_tENS5_IJlSC_lEEESI_SJ_NS4_8TiledMMAINS4_8MMA_AtomIJNS4_10MMA_TraitsINS4_19SM100_MMA_F8F6F4_SSEJSI_SI_fSF_SG_NS4_17integral_constantINS4_4UMMA5MajorELSQ_0EEESR_NSO_INSP_7ScaleInELSS_0EEEST_EEEEEENS4_6LayoutINS5_IJSC_SC_SC_EEENS5_IJNSA_ILi0EEESY_SY_EEEEENS5_IJNS4_10UnderscoreES11_S11_EEEEENS4_13SM90_TMA_LOADENS4_14ComposedLayoutINS4_7SwizzleILi2ELi4ELi3EEENS4_18smem_ptr_flag_bitsILi8EEENSW_INS5_IJSB_SF_EEENS5_IJSF_SC_EEEEEEEvNS4_8identityENS4_23SM90_TMA_LOAD_MULTICASTES1D_vS1E_EENS_8epilogue10collective18CollectiveEpilogueINS1H_23Sm100TmaWarpSpecializedILi2ELi2ELi32ELb0ELb0EEEJSH_NS5_IJNSW_ISF_SC_EES1M_EEESI_SJ_SI_SJ_NS1H_6fusion15FusionCallbacksIS1L_NS1O_17LinearCombinationISI_fSI_fLNS_15FloatRoundStyleE2EEESH_S1N_JEEENS4_5SM1004TMEM4LOAD26SM100_TMEM_LOAD_16dp32b32xES14_S1D_NS4_39AutoVectorizingCopyWithAssumedAlignmentILi128EEENS4_14SM90_TMA_STOREES1D_S1Z_S1Z_EEEvvEEEEvNT_6ParamsE)
        /*0008*/ 	.word	0x00000072


	//----- nvinfo : EIATTR_FRAME_SIZE
	.align		4
.L_19:
        /*000c*/ 	.byte	0x04, 0x11
        /*000e*/ 	.short	(.L_21 - .L_20)
	.align		4
.L_20:
        /*0010*/ 	.word	index@($__internal_2_$__cuda_sm10x_tcgen05_guardrail_trap_unallocated_columns_being_dealloced)
        /*0014*/ 	.word	0x00000000


	//----- nvinfo : EIATTR_FRAME_SIZE
	.align		4
.L_21:
        /*0018*/ 	.byte	0x04, 0x11
        /*001a*/ 	.short	(.L_23 - .L_22)
	.align		4
.L_22:
        /*001c*/ 	.word	index@($__internal_1_$__cuda_sm10x_tcgen05_guardrail_trap_phase_invalid_during_alloc)
        /*0020*/ 	.word	0x00000000


	//----- nvinfo : EIATTR_FRAME_SIZE
	.align		4
.L_23:
        /*0024*/ 	.byte	0x04, 0x11
        /*0026*/ 	.short	(.L_25 - .L_24)
	.align		4
.L_24:
        /*0028*/ 	.word	index@($__internal_0_$__cuda_sm10x_tcgen05_guardrail_trap_col_being_dealloced_not_returned_by_alloc)
        /*002c*/ 	.word	0x00000000


	//----- nvinfo : EIATTR_FRAME_SIZE
	.align		4
.L_25:
        /*0030*/ 	.byte	0x04, 0x11
        /*0032*/ 	.short	(.L_27 - .L_26)
	.align		4
.L_26:
        /*0034*/ 	.word	index@(_ZN7cutlass13device_kernelINS_4gemm6kernel13GemmUniversalIN4cute5tupleIJiiiiEEENS1_10collective13CollectiveMmaINS1_35MainloopSm100TmaUmmaWarpSpecializedILi17ELi2ELi4ENS5_IJNS4_1CILi8EEENSA_ILi1EEESC_EEEEENS5_IJNSA_ILi64EEENSA_ILi128EEESF_EEENS_12float_e4m3_tENS5_IJlSC_lEEESI_SJ_NS4_8TiledMMAINS4_8MMA_AtomIJNS4_10MMA_TraitsINS4_19SM100_MMA_F8F6F4_SSEJSI_SI_fSF_SG_NS4_17integral_constantINS4_4UMMA5MajorELSQ_0EEESR_NSO_INSP_7ScaleInELSS_0EEEST_EEEEEENS4_6LayoutINS5_IJSC_SC_SC_EEENS5_IJNSA_ILi0EEESY_SY_EEEEENS5_IJNS4_10UnderscoreES11_S11_EEEEENS4_13SM90_TMA_LOADENS4_14ComposedLayoutINS4_7SwizzleILi2ELi4ELi3EEENS4_18smem_ptr_flag_bitsILi8EEENSW_INS5_IJSB_SF_EEENS5_IJSF_SC_EEEEEEEvNS4_8identityENS4_23SM90_TMA_LOAD_MULTICASTES1D_vS1E_EENS_8epilogue10collective18CollectiveEpilogueINS1H_23Sm100TmaWarpSpecializedILi2ELi2ELi32ELb0ELb0EEEJSH_NS5_IJNSW_ISF_SC_EES1M_EEESI_SJ_SI_SJ_NS1H_6fusion15FusionCallbacksIS1L_NS1O_17LinearCombinationISI_fSI_fLNS_15FloatRoundStyleE2EEESH_S1N_JEEENS4_5SM1004TMEM4LOAD26SM100_TMEM_LOAD_16dp32b32xES14_S1D_NS4_39AutoVectorizingCopyWithAssumedAlignmentILi128EEENS4_14SM90_TMA_STOREES1D_S1Z_S1Z_EEEvvEEEEvNT_6ParamsE)
        /*0038*/ 	.word	0x00000000


	//----- nvinfo : EIATTR_MIN_STACK_SIZE
	.align		4
.L_27:
        /*003c*/ 	.byte	0x04, 0x12
        /*003e*/ 	.short	(.L_29 - .L_28)
	.align		4
.L_28:
        /*0040*/ 	.word	index@(_ZN7cutlass13device_kernelINS_4gemm6kernel13GemmUniversalIN4cute5tupleIJiiiiEEENS1_10collective13CollectiveMmaINS1_35MainloopSm100TmaUmmaWarpSpecializedILi17ELi2ELi4ENS5_IJNS4_1CILi8EEENSA_ILi1EEESC_EEEEENS5_IJNSA_ILi64EEENSA_ILi128EEESF_EEENS_12float_e4m3_tENS5_IJlSC_lEEESI_SJ_NS4_8TiledMMAINS4_8MMA_AtomIJNS4_10MMA_TraitsINS4_19SM100_MMA_F8F6F4_SSEJSI_SI_fSF_SG_NS4_17integral_constantINS4_4UMMA5MajorELSQ_0EEESR_NSO_INSP_7ScaleInELSS_0EEEST_EEEEEENS4_6LayoutINS5_IJSC_SC_SC_EEENS5_IJNSA_ILi0EEESY_SY_EEEEENS5_IJNS4_10UnderscoreES11_S11_EEEEENS4_13SM90_TMA_LOADENS4_14ComposedLayoutINS4_7SwizzleILi2ELi4ELi3EEENS4_18smem_ptr_flag_bitsILi8EEENSW_INS5_IJSB_SF_EEENS5_IJSF_SC_EEEEEEEvNS4_8identityENS4_23SM90_TMA_LOAD_MULTICASTES1D_vS1E_EENS_8epilogue10collective18CollectiveEpilogueINS1H_23Sm100TmaWarpSpecializedILi2ELi2ELi32ELb0ELb0EEEJSH_NS5_IJNSW_ISF_SC_EES1M_EEESI_SJ_SI_SJ_NS1H_6fusion15FusionCallbacksIS1L_NS1O_17LinearCombinationISI_fSI_fLNS_15FloatRoundStyleE2EEESH_S1N_JEEENS4_5SM1004TMEM4LOAD26SM100_TMEM_LOAD_16dp32b32xES14_S1D_NS4_39AutoVectorizingCopyWithAssumedAlignmentILi128EEENS4_14SM90_TMA_STOREES1D_S1Z_S1Z_EEEvvEEEEvNT_6ParamsE)
        /*0044*/ 	.word	0x00000000
.L_29:


//--------------------- .nv.compat                --------------------------
	.section	.nv.compat,"",@"SHT_CUDA_COMPAT_INFO"
	.align	4
        /*0000*/ 	.byte	0x02, 0x09, 0x01, 0x00, 0x02, 0x02, 0x02, 0x00, 0x02, 0x05, 0x05, 0x00, 0x03, 0x07, 0x01, 0x01
        /*0010*/ 	.byte	0x02, 0x03, 0x01, 0x00, 0x02, 0x06, 0x01, 0x00, 0x04, 0x0b, 0x08, 0x00, 0x09, 0x00, 0x00, 0x00
        /*0020*/ 	.byte	0x00, 0x00, 0x00, 0x00


//--------------------- .nv.info._ZN7cutlass13device_kernelINS_4gemm6kernel13GemmUniversalIN4cute5tupleIJiiiiEEENS1_10collective13CollectiveMmaINS1_35MainloopSm100TmaUmmaWarpSpecializedILi17ELi2ELi4ENS5_IJNS4_1CILi8EEENSA_ILi1EEESC_EEEEENS5_IJNSA_ILi64EEENSA_ILi128EEESF_EEENS_12float_e4m3_tENS5_IJlSC_lEEESI_SJ_NS4_8TiledMMAINS4_8MMA_AtomIJNS4_10MMA_TraitsINS4_19SM100_MMA_F8F6F4_SSEJSI_SI_fSF_SG_NS4_17integral_constantINS4_4UMMA5MajorELSQ_0EEESR_NSO_INSP_7ScaleInELSS_0EEEST_EEEEEENS4_6LayoutINS5_IJSC_SC_SC_EEENS5_IJNSA_ILi0EEESY_SY_EEEEENS5_IJNS4_10UnderscoreES11_S11_EEEEENS4_13SM90_TMA_LOADENS4_14ComposedLayoutINS4_7SwizzleILi2ELi4ELi3EEENS4_18smem_ptr_flag_bitsILi8EEENSW_INS5_IJSB_SF_EEENS5_IJSF_SC_EEEEEEEvNS4_8identityENS4_23SM90_TMA_LOAD_MULTICASTES1D_vS1E_EENS_8epilogue10collective18CollectiveEpilogueINS1H_23Sm100TmaWarpSpecializedILi2ELi2ELi32ELb0ELb0EEEJSH_NS5_IJNSW_ISF_SC_EES1M_EEESI_SJ_SI_SJ_NS1H_6fusion15FusionCallbacksIS1L_NS1O_17LinearCombinationISI_fSI_fLNS_15FloatRoundStyleE2EEESH_S1N_JEEENS4_5SM1004TMEM4LOAD26SM100_TMEM_LOAD_16dp32b32xES14_S1D_NS4_39AutoVectorizingCopyWithAssumedAlignmentILi128EEENS4_14SM90_TMA_STOREES1D_S1Z_S1Z_EEEvvEEEEvNT_6ParamsE --------------------------
	.section	.nv.info._ZN7cutlass13device_kernelINS_4gemm6kernel13GemmUniversalIN4cute5tupleIJiiiiEEENS1_10collective13CollectiveMmaINS1_35MainloopSm100TmaUmmaWarpSpecializedILi17ELi2ELi4ENS5_IJNS4_1CILi8EEENSA_ILi1EEESC_EEEEENS5_IJNSA_ILi64EEENSA_ILi128EEESF_EEENS_12float_e4m3_tENS5_IJlSC_lEEESI_SJ_NS4_8TiledMMAINS4_8MMA_AtomIJNS4_10MMA_TraitsINS4_19SM100_MMA_F8F6F4_SSEJSI_SI_fSF_SG_NS4_17integral_constantINS4_4UMMA5MajorELSQ_0EEESR_NSO_INSP_7ScaleInELSS_0EEEST_EEEEEENS4_6LayoutINS5_IJSC_SC_SC_EEENS5_IJNSA_ILi0EEESY_SY_EEEEENS5_IJNS4_10UnderscoreES11_S11_EEEEENS4_13SM90_TMA_LOADENS4_14ComposedLayoutINS4_7SwizzleILi2ELi4ELi3EEENS4_18smem_ptr_flag_bitsILi8EEENSW_INS5_IJSB_SF_EEENS5_IJSF_SC_EEEEEEEvNS4_8identityENS4_23SM90_TMA_LOAD_MULTICASTES1D_vS1E_EENS_8epilogue10collective18CollectiveEpilogueINS1H_23Sm100TmaWarpSpecializedILi2ELi2ELi32ELb0ELb0EEEJSH_NS5_IJNSW_ISF_SC_EES1M_EEESI_SJ_SI_SJ_NS1H_6fusion15FusionCallbacksIS1L_NS1O_17LinearCombinationISI_fSI_fLNS_15FloatRoundStyleE2EEESH_S1N_JEEENS4_5SM1004TMEM4LOAD26SM100_TMEM_LOAD_16dp32b32xES14_S1D_NS4_39AutoVectorizingCopyWithAssumedAlignmentILi128EEENS4_14SM90_TMA_STOREES1D_S1Z_S1Z_EEEvvEEEEvNT_6ParamsE,"",@"SHT_CUDA_INFO"
	.sectionflags	@""
	.align	4


	//----- nvinfo : EIATTR_CUDA_API_VERSION
	.align		4
        /*0000*/ 	.byte	0x04, 0x37
        /*0002*/ 	.short	(.L_31 - .L_30)
.L_30:
        /*0004*/ 	.word	0x00000082


	//----- nvinfo : EIATTR_KPARAM_INFO
	.align		4
.L_31:
        /*0008*/ 	.byte	0x04, 0x17
        /*000a*/ 	.short	(.L_33 - .L_32)
.L_32:
        /*000c*/ 	.word	0x00000000
        /*0010*/ 	.short	0x0000
        /*0012*/ 	.short	0x0000
        /*0014*/ 	.byte	0x00, 0xf0, 0x01, 0x20


	//----- nvinfo : EIATTR_AT_ENTRY_FRAGMENTS
	.align		4
.L_33:
        /*0018*/ 	.byte	0x04, 0x4f
        /*001a*/ 	.short	(.L_35 - .L_34)


	//   ....[0]....
.L_34:
        /*001c*/ 	.word	0x00000006


	//----- nvinfo : EIATTR_RESERVED_SMEM_USED
	.align		4
.L_35:
        /*0020*/ 	.byte	0x01, 0x41
	.zero		2


	//----- nvinfo : EIATTR_SPARSE_MMA_MASK
	.align		4
        /*0024*/ 	.byte	0x03, 0x50
        /*0026*/ 	.short	0x0000


	//----- nvinfo : EIATTR_TCGEN05_1CTA_USED
	.align		4
        /*0028*/ 	.byte	0x01, 0x51
	.zero		2


	//----- nvinfo : EIATTR_MAXREG_COUNT
	.align		4
        /*002c*/ 	.byte	0x03, 0x1b
        /*002e*/ 	.short	0x00ff


	//----- nvinfo : EIATTR_NUM_BARRIERS
	.align		4
        /*0030*/ 	.byte	0x02, 0x4c
        /*0032*/ 	.byte	0x07
	.zero		1


	//----- nvinfo : EIATTR_EXTERNS
	.align		4
        /*0034*/ 	.byte	0x04, 0x0f
        /*0036*/ 	.short	(.L_37 - .L_36)


	//   ....[0]....
	.align		4
.L_36:
        /*0038*/ 	.word	index@(__assertfail)


	//----- nvinfo : EIATTR_MERCURY_ISA_VERSION
	.align		4
.L_37:
        /*003c*/ 	.byte	0x03, 0x5f
        /*003e*/ 	.short	0x0101


	//----- nvinfo : EIATTR_INT_WARP_WIDE_INSTR_OFFSETS
	.align		4
        /*0040*/ 	.byte	0x04, 0x31
        /*0042*/ 	.short	(.L_39 - .L_38)


	//   ....[0]....
.L_38:
        /*0044*/ 	.word	0x000045e0


	//   ....[1]....
        /*0048*/ 	.word	0x00004600


	//   ....[2]....
        /*004c*/ 	.word	0x00004630


	//   ....[3]....
        /*0050*/ 	.word	0x00005200


	//   ....[4]....
        /*0054*/ 	.word	0x00005270


	//   ....[5]....
        /*0058*/ 	.word	0x00005360


	//   ....[6]....
        /*005c*/ 	.word	0x00005410


	//----- nvinfo : EIATTR_COOP_GROUP_MASK_REGIDS
	.align		4
.L_39:
        /*0060*/ 	.byte	0x04, 0x29
        /*0062*/ 	.short	(.L_41 - .L_40)


	//   ....[0]....
.L_40:
        /*0064*/ 	.word	0xffffffff


	//   ....[1]....
        /*0068*/ 	.word	0xffffffff


	//   ....[2]....
        /*006c*/ 	.word	0xffffffff


	//   ....[3]....
        /*0070*/ 	.word	0xffffffff


	//   ....[4]....
        /*0074*/ 	.word	0xffffffff


	//   ....[5]....
        /*0078*/ 	.word	0xffffffff


	//   ....[6]....
        /*007c*/ 	.word	0xffffffff


	//   ....[7]....
        /*0080*/ 	.word	0xffffffff


	//   ....[8]....
        /*0084*/ 	.word	0xffffffff


	//   ....[9]....
        /*0088*/ 	.word	0xffffffff


	//   ....[10]....
        /*008c*/ 	.word	0xffffffff


	//   ....[11]....
        /*0090*/ 	.word	0xffffffff


	//   ....[12]....
        /*0094*/ 	.word	0xffffffff


	//   ....[13]....
        /*0098*/ 	.word	0xffffffff


	//----- nvinfo : EIATTR_COOP_GROUP_INSTR_OFFSETS
	.align		4
.L_41:
        /*009c*/ 	.byte	0x04, 0x28
        /*009e*/ 	.short	(.L_43 - .L_42)


	//   ....[0]....
.L_42:
        /*00a0*/ 	.word	0x00000080


	//   ....[1]....
        /*00a4*/ 	.word	0x000004f0


	//   ....[2]....
        /*00a8*/ 	.word	0x00000850


	//   ....[3]....
        /*00ac*/ 	.word	0x000009b0


	//   ....[4]....
        /*00b0*/ 	.word	0x00000ab0


	//   ....[5]....
        /*00b4*/ 	.word	0x00000c20


	//   ....[6]....
        /*00b8*/ 	.word	0x00000dc0


	//   ....[7]....
        /*00bc*/ 	.word	0x00000f80


	//   ....[8]....
        /*00c0*/ 	.word	0x00002290


	//   ....[9]....
        /*00c4*/ 	.word	0x000038b0


	//   ....[10]....
        /*00c8*/ 	.word	0x00003ac0


	//   ....[11]....
        /*00cc*/ 	.word	0x00003af0


	//   ....[12]....
        /*00d0*/ 	.word	0x000044c0


	//   ....[13]....
        /*00d4*/ 	.word	0x000046f0


	//----- nvinfo : EIATTR_VRC_CTA_INIT_COUNT
	.align		4
.L_43:
        /*00d8*/ 	.byte	0x02, 0x4a
        /*00da*/ 	.byte	0x80
	.zero		1


	//----- nvinfo : EIATTR_SYSCALL_OFFSETS
	.align		4
        /*00dc*/ 	.byte	0x04, 0x46
        /*00de*/ 	.short	(.L_45 - .L_44)


	//   ....[0]....
.L_44:
        /*00e0*/ 	.word	0x00006020


	//   ....[1]....
        /*00e4*/ 	.word	0x00006160


	//   ....[2]....
        /*00e8*/ 	.word	0x00006990


	//   ....[3]....
        /*00ec*/ 	.word	0x00007720


	//----- nvinfo : EIATTR_MBARRIER_INSTR_OFFSETS
	.align		4
.L_45:
        /*00f0*/ 	.byte	0x04, 0x39
        /*00f2*/ 	.short	(.L_47 - .L_46)


	//   ....[0]....
.L_46:
        /*00f4*/ 	.word	0x00000610
        /*00f8*/ 	.word	0x000000ff
        /*00fc*/ 	.word	0x00000000
        /*0100*/ 	.short	0x0100
        /*0102*/ 	.byte	0x04
	.zero		1


	//   ....[1]....
        /*0104*/ 	.word	0x00000620
        /*0108*/ 	.word	0x000000ff
        /*010c*/ 	.word	0x00000088
        /*0110*/ 	.short	0x0100
        /*0112*/ 	.byte	0x04
	.zero		1


	//   ....[2]....
        /*0114*/ 	.word	0x00000630
        /*0118*/ 	.word	0x000000ff
        /*011c*/ 	.word	0x00000008
        /*0120*/ 	.short	0x0100
        /*0122*/ 	.byte	0x04
	.zero		1


	//   ....[3]....
        /*0124*/ 	.word	0x00000640
        /*0128*/ 	.word	0x000000ff
        /*012c*/ 	.word	0x00000090
        /*0130*/ 	.short	0x0100
        /*0132*/ 	.byte	0x04
	.zero		1


	//   ....[4]....
        /*0134*/ 	.word	0x00000650
        /*0138*/ 	.word	0x000000ff
        /*013c*/ 	.word	0x00000010
        /*0140*/ 	.short	0x0100
        /*0142*/ 	.byte	0x04
	.zero		1


	//   ....[5]....
        /*0144*/ 	.word	0x00000660
        /*0148*/ 	.word	0x000000ff
        /*014c*/ 	.word	0x00000098
        /*0150*/ 	.short	0x0100
        /*0152*/ 	.byte	0x04
	.zero		1


	//   ....[6]....
        /*0154*/ 	.word	0x00000670
        /*0158*/ 	.word	0x000000ff
        /*015c*/ 	.word	0x00000018
        /*0160*/ 	.short	0x0100
        /*0162*/ 	.byte	0x04
	.zero		1


	//   ....[7]....
        /*0164*/ 	.word	0x00000680
        /*0168*/ 	.word	0x000000ff
        /*016c*/ 	.word	0x000000a0
        /*0170*/ 	.short	0x0100
        /*0172*/ 	.byte	0x04
	.zero		1


	//   ....[8]....
        /*0174*/ 	.word	0x00000690
        /*0178*/ 	.word	0x000000ff
        /*017c*/ 	.word	0x00000020
        /*0180*/ 	.short	0x0100
        /*0182*/ 	.byte	0x04
	.zero		1


	//   ....[9]....
        /*0184*/ 	.word	0x000006a0
        /*0188*/ 	.word	0x000000ff
        /*018c*/ 	.word	0x000000a8
        /*0190*/ 	.short	0x0100
        /*0192*/ 	.byte	0x04
	.zero		1


	//   ....[10]....
        /*0194*/ 	.word	0x000006b0
        /*0198*/ 	.word	0x000000ff
        /*019c*/ 	.word	0x00000028
        /*01a0*/ 	.short	0x0100
        /*01a2*/ 	.byte	0x04
	.zero		1


	//   ....[11]....
        /*01a4*/ 	.word	0x000006c0
        /*01a8*/ 	.word	0x000000ff
        /*01ac*/ 	.word	0x000000b0
        /*01b0*/ 	.short	0x0100
        /*01b2*/ 	.byte	0x04
	.zero		1


	//   ....[12]....
        /*01b4*/ 	.word	0x000006d0
        /*01b8*/ 	.word	0x000000ff
        /*01bc*/ 	.word	0x00000030
        /*01c0*/ 	.short	0x0100
        /*01c2*/ 	.byte	0x04
	.zero		1


	//   ....[13]....
        /*01c4*/ 	.word	0x000006e0
        /*01c8*/ 	.word	0x000000ff
        /*01cc*/ 	.word	0x000000b8
        /*01d0*/ 	.short	0x0100
        /*01d2*/ 	.byte	0x04
	.zero		1


	//   ....[14]....
        /*01d4*/ 	.word	0x000006f0
        /*01d8*/ 	.word	0x000000ff
        /*01dc*/ 	.word	0x00000038
        /*01e0*/ 	.short	0x0100
        /*01e2*/ 	.byte	0x04
	.zero		1


	//   ....[15]....
        /*01e4*/ 	.word	0x00000700
        /*01e8*/ 	.word	0x000000ff
        /*01ec*/ 	.word	0x000000c0
        /*01f0*/ 	.short	0x0100
        /*01f2*/ 	.byte	0x04
	.zero		1


	//   ....[16]....
        /*01f4*/ 	.word	0x00000710
        /*01f8*/ 	.word	0x000000ff
        /*01fc*/ 	.word	0x00000040
        /*0200*/ 	.short	0x0100
        /*0202*/ 	.byte	0x04
	.zero		1


	//   ....[17]....
        /*0204*/ 	.word	0x00000720
        /*0208*/ 	.word	0x000000ff
        /*020c*/ 	.word	0x000000c8
        /*0210*/ 	.short	0x0100
        /*0212*/ 	.byte	0x04
	.zero		1


	//   ....[18]....
        /*0214*/ 	.word	0x00000730
        /*0218*/ 	.word	0x000000ff
        /*021c*/ 	.word	0x00000048
        /*0220*/ 	.short	0x0100
        /*0222*/ 	.byte	0x04
	.zero		1


	//   ....[19]....
        /*0224*/ 	.word	0x00000740
        /*0228*/ 	.word	0x000000ff
        /*022c*/ 	.word	0x000000d0
        /*0230*/ 	.short	0x0100
        /*0232*/ 	.byte	0x04
	.zero		1


	//   ....[20]....
        /*0234*/ 	.word	0x00000750
        /*0238*/ 	.word	0x000000ff
        /*023c*/ 	.word	0x00000050
        /*0240*/ 	.short	0x0100
        /*0242*/ 	.byte	0x04
	.zero		1


	//   ....[21]....
        /*0244*/ 	.word	0x00000760
        /*0248*/ 	.word	0x000000ff
        /*024c*/ 	.word	0x000000d8
        /*0250*/ 	.short	0x0100
        /*0252*/ 	.byte	0x04
	.zero		1


	//   ....[22]....
        /*0254*/ 	.word	0x00000770
        /*0258*/ 	.word	0x000000ff
        /*025c*/ 	.word	0x00000058
        /*0260*/ 	.short	0x0100
        /*0262*/ 	.byte	0x04
	.zero		1


	//   ....[23]....
        /*0264*/ 	.word	0x00000780
        /*0268*/ 	.word	0x000000ff
        /*026c*/ 	.word	0x000000e0
        /*0270*/ 	.short	0x0100
        /*0272*/ 	.byte	0x04
	.zero		1


	//   ....[24]....
        /*0274*/ 	.word	0x00000790
        /*0278*/ 	.word	0x000000ff
        /*027c*/ 	.word	0x00000060
        /*0280*/ 	.short	0x0100
        /*0282*/ 	.byte	0x04
	.zero		1


	//   ....[25]....
        /*0284*/ 	.word	0x000007a0
        /*0288*/ 	.word	0x000000ff
        /*028c*/ 	.word	0x000000e8
        /*0290*/ 	.short	0x0100
        /*0292*/ 	.byte	0x04
	.zero		1


	//   ....[26]....
        /*0294*/ 	.word	0x000007b0
        /*0298*/ 	.word	0x000000ff
        /*029c*/ 	.word	0x00000068
        /*02a0*/ 	.short	0x0100
        /*02a2*/ 	.byte	0x04
	.zero		1


	//   ....[27]....
        /*02a4*/ 	.word	0x000007c0
        /*02a8*/ 	.word	0x000000ff
        /*02ac*/ 	.word	0x000000f0
        /*02b0*/ 	.short	0x0100
        /*02b2*/ 	.byte	0x04
	.zero		1


	//   ....[28]....
        /*02b4*/ 	.word	0x000007d0
        /*02b8*/ 	.word	0x000000ff
        /*02bc*/ 	.word	0x00000070
        /*02c0*/ 	.short	0x0100
        /*02c2*/ 	.byte	0x04
	.zero		1


	//   ....[29]....
        /*02c4*/ 	.word	0x000007e0
        /*02c8*/ 	.word	0x000000ff
        /*02cc*/ 	.word	0x000000f8
        /*02d0*/ 	.short	0x0100
        /*02d2*/ 	.byte	0x04
	.zero		1


	//   ....[30]....
        /*02d4*/ 	.word	0x000007f0
        /*02d8*/ 	.word	0x000000ff
        /*02dc*/ 	.word	0x00000078
        /*02e0*/ 	.short	0x0100
        /*02e2*/ 	.byte	0x04
	.zero		1


	//   ....[31]....
        /*02e4*/ 	.word	0x00000800
        /*02e8*/ 	.word	0x000000ff
        /*02ec*/ 	.word	0x00000100
        /*02f0*/ 	.short	0x0100
        /*02f2*/ 	.byte	0x04
	.zero		1


	//   ....[32]....
        /*02f4*/ 	.word	0x00000810
        /*02f8*/ 	.word	0x000000ff
        /*02fc*/ 	.word	0x00000080
        /*0300*/ 	.short	0x0100
        /*0302*/ 	.byte	0x04
	.zero		1


	//   ....[33]....
        /*0304*/ 	.word	0x00000820
        /*0308*/ 	.word	0x000000ff
        /*030c*/ 	.word	0x00000108
        /*0310*/ 	.short	0x0100
        /*0312*/ 	.byte	0x04
	.zero		1


	//   ....[34]....
        /*0314*/ 	.word	0x00000960
        /*0318*/ 	.word	0x000000ff
        /*031c*/ 	.word	0x00000110
        /*0320*/ 	.short	0x0100
        /*0322*/ 	.byte	0x04
	.zero		1


	//   ....[35]....
        /*0324*/ 	.word	0x00000970
        /*0328*/ 	.word	0x000000ff
        /*032c*/ 	.word	0x00000120
        /*0330*/ 	.short	0x0100
        /*0332*/ 	.byte	0x04
	.zero		1


	//   ....[36]....
        /*0334*/ 	.word	0x00000980
        /*0338*/ 	.word	0x000000ff
        /*033c*/ 	.word	0x00000118
        /*0340*/ 	.short	0x0100
        /*0342*/ 	.byte	0x04
	.zero		1


	//   ....[37]....
        /*0344*/ 	.word	0x00000990
        /*0348*/ 	.word	0x000000ff
        /*034c*/ 	.word	0x00000128
        /*0350*/ 	.short	0x0100
        /*0352*/ 	.byte	0x04
	.zero		1


	//   ....[38]....
        /*0354*/ 	.word	0x00000a80
        /*0358*/ 	.word	0x000000ff
        /*035c*/ 	.word	0x00000130
        /*0360*/ 	.short	0x0100
        /*0362*/ 	.byte	0x06
	.zero		1


	//   ....[39]....
        /*0364*/ 	.word	0x00000a90
        /*0368*/ 	.word	0x000000ff
        /*036c*/ 	.word	0x00000138
        /*0370*/ 	.short	0x0100
        /*0372*/ 	.byte	0x06
	.zero		1


	//   ....[40]....
        /*0374*/ 	.word	0x00000bd0
        /*0378*/ 	.word	0x000000ff
        /*037c*/ 	.word	0x00000140
        /*0380*/ 	.short	0x0100
        /*0382*/ 	.byte	0x06
	.zero		1


	//   ....[41]....
        /*0384*/ 	.word	0x00000be0
        /*0388*/ 	.word	0x000000ff
        /*038c*/ 	.word	0x00000150
        /*0390*/ 	.short	0x0100
        /*0392*/ 	.byte	0x06
	.zero		1


	//   ....[42]....
        /*0394*/ 	.word	0x00000bf0
        /*0398*/ 	.word	0x000000ff
        /*039c*/ 	.word	0x00000148
        /*03a0*/ 	.short	0x0100
        /*03a2*/ 	.byte	0x06
	.zero		1


	//   ....[43]....
        /*03a4*/ 	.word	0x00000c00
        /*03a8*/ 	.word	0x000000ff
        /*03ac*/ 	.word	0x00000158
        /*03b0*/ 	.short	0x0100
        /*03b2*/ 	.byte	0x06
	.zero		1


	//   ....[44]....
        /*03b4*/ 	.word	0x00000d30
        /*03b8*/ 	.word	0x000000ff
        /*03bc*/ 	.word	0x00000160
        /*03c0*/ 	.short	0x0100
        /*03c2*/ 	.byte	0x04
	.zero		1


	//   ....[45]....
        /*03c4*/ 	.word	0x00000d40
        /*03c8*/ 	.word	0x000000ff
        /*03cc*/ 	.word	0x00000180
        /*03d0*/ 	.short	0x0100
        /*03d2*/ 	.byte	0x04
	.zero		1


	//   ....[46]....
        /*03d4*/ 	.word	0x00000d50
        /*03d8*/ 	.word	0x000000ff
        /*03dc*/ 	.word	0x00000168
        /*03e0*/ 	.short	0x0100
        /*03e2*/ 	.byte	0x04
	.zero		1


	//   ....[47]....
        /*03e4*/ 	.word	0x00000d60
        /*03e8*/ 	.word	0x000000ff
        /*03ec*/ 	.word	0x00000188
        /*03f0*/ 	.short	0x0100
        /*03f2*/ 	.byte	0x04
	.zero		1


	//   ....[48]....
        /*03f4*/ 	.word	0x00000d70
        /*03f8*/ 	.word	0x000000ff
        /*03fc*/ 	.word	0x00000170
        /*0400*/ 	.short	0x0100
        /*0402*/ 	.byte	0x04
	.zero		1


	//   ....[49]....
        /*0404*/ 	.word	0x00000d80
        /*0408*/ 	.word	0x000000ff
        /*040c*/ 	.word	0x00000190
        /*0410*/ 	.short	0x0100
        /*0412*/ 	.byte	0x04
	.zero		1


	//   ....[50]....
        /*0414*/ 	.word	0x00000d90
        /*0418*/ 	.word	0x000000ff
        /*041c*/ 	.word	0x00000178
        /*0420*/ 	.short	0x0100
        /*0422*/ 	.byte	0x04
	.zero		1


	//   ....[51]....
        /*0424*/ 	.word	0x00000da0
        /*0428*/ 	.word	0x000000ff
        /*042c*/ 	.word	0x00000198
        /*0430*/ 	.short	0x0100
        /*0432*/ 	.byte	0x04
	.zero		1


	//   ....[52]....
        /*0434*/ 	.word	0x00000e90
        /*0438*/ 	.word	0x000000ff
        /*043c*/ 	.word	0x000001a0
        /*0440*/ 	.short	0x0100
        /*0442*/ 	.byte	0x04
	.zero		1


	//   ....[53]....
        /*0444*/ 	.word	0x00000ea0
        /*0448*/ 	.word	0x000000ff
        /*044c*/ 	.word	0x000001b0
        /*0450*/ 	.short	0x0100
        /*0452*/ 	.byte	0x04
	.zero		1


	//   ....[54]....
        /*0454*/ 	.word	0x00000eb0
        /*0458*/ 	.word	0x000000ff
        /*045c*/ 	.word	0x000001a8
        /*0460*/ 	.short	0x0100
        /*0462*/ 	.byte	0x04
	.zero		1


	//   ....[55]....
        /*0464*/ 	.word	0x00000ec0
        /*0468*/ 	.word	0x000000ff
        /*046c*/ 	.word	0x000001b8
        /*0470*/ 	.short	0x0100
        /*0472*/ 	.byte	0x04
	.zero		1


	//   ....[56]....
        /*0474*/ 	.word	0x00001b40
        /*0478*/ 	.word	0x00000000
        /*047c*/ 	.word	0x000001b0
        /*0480*/ 	.short	0x010a
        /*0482*/ 	.byte	0xff
	.zero		1


	//   ....[57]....
        /*0484*/ 	.word	0x00001b60
        /*0488*/ 	.word	0x00000000
        /*048c*/ 	.word	0x000001a0
        /*0490*/ 	.short	0x0101
        /*0492*/ 	.byte	0xff
	.zero		1


	//   ....[58]....
        /*0494*/ 	.word	0x00001c20
        /*0498*/ 	.word	0x000000ff
        /*049c*/ 	.word	0x00000088
        /*04a0*/ 	.short	0x010a
        /*04a2*/ 	.byte	0x04
	.zero		1


	//   ....[59]....
        /*04a4*/ 	.word	0x00001ca0
        /*04a8*/ 	.word	0x000000ff
        /*04ac*/ 	.word	0x00000088
        /*04b0*/ 	.short	0x010a
        /*04b2*/ 	.byte	0x21
	.zero		1


	//   ....[60]....
        /*04b4*/ 	.word	0x00001e30
        /*04b8*/ 	.word	0x000000ff
        /*04bc*/ 	.word	0x00000088
        /*04c0*/ 	.short	0x010a
        /*04c2*/ 	.byte	0x08
	.zero		1


	//   ....[61]....
        /*04c4*/ 	.word	0x00001f50
        /*04c8*/ 	.word	0x000000ff
        /*04cc*/ 	.word	0x00000138
        /*04d0*/ 	.short	0x0101
        /*04d2*/ 	.byte	0x07
	.zero		1


	//   ....[62]....
        /*04d4*/ 	.word	0x00001f70
        /*04d8*/ 	.word	0x000000ff
        /*04dc*/ 	.word	0x00000088
        /*04e0*/ 	.short	0x010a
        /*04e2*/ 	.byte	0x04
	.zero		1


	//   ....[63]....
        /*04e4*/ 	.word	0x00001ff0
        /*04e8*/ 	.word	0x000000ff
        /*04ec*/ 	.word	0x00000088
        /*04f0*/ 	.short	0x010a
        /*04f2*/ 	.byte	0x09
	.zero		1


	//   ....[64]....
        /*04f4*/ 	.word	0x00002190
        /*04f8*/ 	.word	0x000000ff
        /*04fc*/ 	.word	0x00000088
        /*0500*/ 	.short	0x010a
        /*0502*/ 	.byte	0x06
	.zero		1


	//   ....[65]....
        /*0504*/ 	.word	0x000022c0
        /*0508*/ 	.word	0x00000003
        /*050c*/ 	.word	0x00000140
        /*0510*/ 	.short	0x010a
        /*0512*/ 	.byte	0xff
	.zero		1


	//   ....[66]....
        /*0514*/ 	.word	0x00002410
        /*0518*/ 	.word	0x00000000
        /*051c*/ 	.word	0x00000000
        /*0520*/ 	.short	0x0101
        /*0522*/ 	.byte	0xff
	.zero		1


	//   ....[67]....
        /*0524*/ 	.word	0x000029b0
        /*0528*/ 	.word	0x000000ff
        /*052c*/ 	.word	0x00000000
        /*0530*/ 	.short	0x010a
        /*0532*/ 	.byte	0x04
	.zero		1


	//   ....[68]....
        /*0534*/ 	.word	0x00002a40
        /*0538*/ 	.word	0x000000ff
        /*053c*/ 	.word	0x00000000
        /*0540*/ 	.short	0x010a
        /*0542*/ 	.byte	0x05
	.zero		1


	//   ....[69]....
        /*0544*/ 	.word	0x00002ad0
        /*0548*/ 	.word	0x000000ff
        /*054c*/ 	.word	0x00000000
        /*0550*/ 	.short	0x010a
        /*0552*/ 	.byte	0x05
	.zero		1


	//   ....[70]....
        /*0554*/ 	.word	0x00002b60
        /*0558*/ 	.word	0x000000ff
        /*055c*/ 	.word	0x00000000
        /*0560*/ 	.short	0x010a
        /*0562*/ 	.byte	0x05
	.zero		1


	//   ....[71]....
        /*0564*/ 	.word	0x00002bf0
        /*0568*/ 	.word	0x000000ff
        /*056c*/ 	.word	0x00000000
        /*0570*/ 	.short	0x010a
        /*0572*/ 	.byte	0x05
	.zero		1


	//   ....[72]....
        /*0574*/ 	.word	0x00002c80
        /*0578*/ 	.word	0x000000ff
        /*057c*/ 	.word	0x00000000
        /*0580*/ 	.short	0x010a
        /*0582*/ 	.byte	0x05
	.zero		1


	//   ....[73]....
        /*0584*/ 	.word	0x00002d10
        /*0588*/ 	.word	0x000000ff
        /*058c*/ 	.word	0x00000000
        /*0590*/ 	.short	0x010a
        /*0592*/ 	.byte	0x05
	.zero		1


	//   ....[74]....
        /*0594*/ 	.word	0x00002da0
        /*0598*/ 	.word	0x000000ff
        /*059c*/ 	.word	0x00000000
        /*05a0*/ 	.short	0x010a
        /*05a2*/ 	.byte	0x05
	.zero		1


	//   ....[75]....
        /*05a4*/ 	.word	0x00002e30
        /*05a8*/ 	.word	0x000000ff
        /*05ac*/ 	.word	0x00000000
        /*05b0*/ 	.short	0x010a
        /*05b2*/ 	.byte	0x05
	.zero		1


	//   ....[76]....
        /*05b4*/ 	.word	0x00002ec0
        /*05b8*/ 	.word	0x000000ff
        /*05bc*/ 	.word	0x00000000
        /*05c0*/ 	.short	0x010a
        /*05c2*/ 	.byte	0x05
	.zero		1


	//   ....[77]....
        /*05c4*/ 	.word	0x00002f50
        /*05c8*/ 	.word	0x000000ff
        /*05cc*/ 	.word	0x00000000
        /*05d0*/ 	.short	0x010a
        /*05d2*/ 	.byte	0x05
	.zero		1


	//   ....[78]....
        /*05d4*/ 	.word	0x00002fe0
        /*05d8*/ 	.word	0x000000ff
        /*05dc*/ 	.word	0x00000000
        /*05e0*/ 	.short	0x010a
        /*05e2*/ 	.byte	0x05
	.zero		1


	//   ....[79]....
        /*05e4*/ 	.word	0x00003070
        /*05e8*/ 	.word	0x000000ff
        /*05ec*/ 	.word	0x00000000
        /*05f0*/ 	.short	0x010a
        /*05f2*/ 	.byte	0x05
	.zero		1


	//   ....[80]....
        /*05f4*/ 	.word	0x00003100
        /*05f8*/ 	.word	0x000000ff
        /*05fc*/ 	.word	0x00000000
        /*0600*/ 	.short	0x010a
        /*0602*/ 	.byte	0x05
	.zero		1


	//   ....[81]....
        /*0604*/ 	.word	0x00003190
        /*0608*/ 	.word	0x000000ff
        /*060c*/ 	.word	0x00000000
        /*0610*/ 	.short	0x010a
        /*0612*/ 	.byte	0x05
	.zero		1


	//   ....[82]....
        /*0614*/ 	.word	0x00003220
        /*0618*/ 	.word	0x000000ff
        /*061c*/ 	.word	0x00000000
        /*0620*/ 	.short	0x010a
        /*0622*/ 	.byte	0x05
	.zero		1


	//   ....[83]....
        /*0624*/ 	.word	0x000032c0
        /*0628*/ 	.word	0x00000000
        /*062c*/ 	.word	0x00000000
        /*0630*/ 	.short	0x010a
        /*0632*/ 	.byte	0xff
	.zero		1


	//   ....[84]....
        /*0634*/ 	.word	0x00003400
        /*0638*/ 	.word	0x00000002
        /*063c*/ 	.word	0x000001a0
        /*0640*/ 	.short	0x010a
        /*0642*/ 	.byte	0xff
	.zero		1


	//   ....[85]....
        /*0644*/ 	.word	0x00003460
        /*0648*/ 	.word	0x00000004
        /*064c*/ 	.word	0x00000000
        /*0650*/ 	.short	0x0101
        /*0652*/ 	.byte	0xff
	.zero		1


	//   ....[86]....
        /*0654*/ 	.word	0x00003480
        /*0658*/ 	.word	0x000000ff
        /*065c*/ 	.word	0x00000150
        /*0660*/ 	.short	0x010a
        /*0662*/ 	.byte	0x04
	.zero		1


	//   ....[87]....
        /*0664*/ 	.word	0x000035a0
        /*0668*/ 	.word	0x00000002
        /*066c*/ 	.word	0x00000140
        /*0670*/ 	.short	0x010a
        /*0672*/ 	.byte	0xff
	.zero		1


	//   ....[88]....
        /*0674*/ 	.word	0x000036b0
        /*0678*/ 	.word	0x00000002
        /*067c*/ 	.word	0x00000000
        /*0680*/ 	.short	0x0101
        /*0682*/ 	.byte	0xff
	.zero		1


	//   ....[89]....
        /*0684*/ 	.word	0x00003740
        /*0688*/ 	.word	0x000000ff
        /*068c*/ 	.word	0x00000150
        /*0690*/ 	.short	0x0106
        /*0692*/ 	.byte	0x04
	.zero		1


	//   ....[90]....
        /*0694*/ 	.word	0x00003760
        /*0698*/ 	.word	0x000000ff
        /*069c*/ 	.word	0x00000150
        /*06a0*/ 	.short	0x010a
        /*06a2*/ 	.byte	0x04
	.zero		1


	//   ....[91]....
        /*06a4*/ 	.word	0x000037f0
        /*06a8*/ 	.word	0x000000ff
        /*06ac*/ 	.word	0x00000150
        /*06b0*/ 	.short	0x0106
        /*06b2*/ 	.byte	0x07
	.zero		1


	//   ....[92]....
        /*06b4*/ 	.word	0x00003830
        /*06b8*/ 	.word	0x00000000
        /*06bc*/ 	.word	0x00000150
        /*06c0*/ 	.short	0x010a
        /*06c2*/ 	.byte	0xff
	.zero		1


	//   ....[93]....
        /*06c4*/ 	.word	0x00003d50
        /*06c8*/ 	.word	0x00000000
        /*06cc*/ 	.word	0x00000140
        /*06d0*/ 	.short	0x010a
        /*06d2*/ 	.byte	0xff
	.zero		1


	//   ....[94]....
        /*06d4*/ 	.word	0x00003e50
        /*06d8*/ 	.word	0x00000003
        /*06dc*/ 	.word	0x00000000
        /*06e0*/ 	.short	0x0101
        /*06e2*/ 	.byte	0xff
	.zero		1


	//   ....[95]....
        /*06e4*/ 	.word	0x00003e60
        /*06e8*/ 	.word	0x000000ff
        /*06ec*/ 	.word	0x00000000
        /*06f0*/ 	.short	0x010a
        /*06f2*/ 	.byte	0x04
	.zero		1


	//   ....[96]....
        /*06f4*/ 	.word	0x00003ee0
        /*06f8*/ 	.word	0x000000ff
        /*06fc*/ 	.word	0x00000180
        /*0700*/ 	.short	0x010a
        /*0702*/ 	.byte	0x17
	.zero		1


	//   ....[97]....
        /*0704*/ 	.word	0x00003fc0
        /*0708*/ 	.word	0x000000ff
        /*070c*/ 	.word	0x00000000
        /*0710*/ 	.short	0x010a
        /*0712*/ 	.byte	0x05
	.zero		1


	//   ....[98]....
        /*0714*/ 	.word	0x00004100
        /*0718*/ 	.word	0x000000ff
        /*071c*/ 	.word	0x00000000
        /*0720*/ 	.short	0x010a
        /*0722*/ 	.byte	0x04
	.zero		1


	//   ....[99]....
        /*0724*/ 	.word	0x000042f0
        /*0728*/ 	.word	0x000000ff
        /*072c*/ 	.word	0x00000000
        /*0730*/ 	.short	0x010a
        /*0732*/ 	.byte	0x04
	.zero		1


	//   ....[100]....
        /*0734*/ 	.word	0x00004380
        /*0738*/ 	.word	0x000000ff
        /*073c*/ 	.word	0x00000000
        /*0740*/ 	.short	0x010a
        /*0742*/ 	.byte	0x05
	.zero		1


	//   ....[101]....
        /*0744*/ 	.word	0x00004410
        /*0748*/ 	.word	0x000000ff
        /*074c*/ 	.word	0x00000000
        /*0750*/ 	.short	0x010a
        /*0752*/ 	.byte	0x05
	.zero		1


	//   ....[102]....
        /*0754*/ 	.word	0x000044a0
        /*0758*/ 	.word	0x000000ff
        /*075c*/ 	.word	0x00000000
        /*0760*/ 	.short	0x010a
        /*0762*/ 	.byte	0x04
	.zero		1


	//   ....[103]....
        /*0764*/ 	.word	0x000049c0
        /*0768*/ 	.word	0x00000008
        /*076c*/ 	.word	0x00000140
        /*0770*/ 	.short	0x010a
        /*0772*/ 	.byte	0xff
	.zero		1


	//   ....[104]....
        /*0774*/ 	.word	0x00004b30
        /*0778*/ 	.word	0x00000000
        /*077c*/ 	.word	0x00000000
        /*0780*/ 	.short	0x0101
        /*0782*/ 	.byte	0xff
	.zero		1


	//   ....[105]....
        /*0784*/ 	.word	0x00005010
        /*0788*/ 	.word	0x000000ff
        /*078c*/ 	.word	0x00000138
        /*0790*/ 	.short	0x010a
        /*0792*/ 	.byte	0x15
	.zero		1


	//   ....[106]....
        /*0794*/ 	.word	0x000051a0
        /*0798*/ 	.word	0x000000ff
        /*079c*/ 	.word	0x00000120
        /*07a0*/ 	.short	0x010a
        /*07a2*/ 	.byte	0x15
	.zero		1


	//   ....[107]....
        /*07a4*/ 	.word	0x00005310
        /*07a8*/ 	.word	0x000000ff
        /*07ac*/ 	.word	0x00000110
        /*07b0*/ 	.short	0x010b
        /*07b2*/ 	.byte	0x15
	.zero		1


	//   ....[108]....
        /*07b4*/ 	.word	0x00005320
        /*07b8*/ 	.word	0x000000ff
        /*07bc*/ 	.word	0x00000000
        /*07c0*/ 	.short	0x0101
        /*07c2*/ 	.byte	0x27
	.zero		1


	//   ....[109]....
        /*07c4*/ 	.word	0x00005330
        /*07c8*/ 	.word	0x000000ff
        /*07cc*/ 	.word	0x00000128
        /*07d0*/ 	.short	0x010a
        /*07d2*/ 	.byte	0x15
	.zero		1


	//   ....[110]....
        /*07d4*/ 	.word	0x00005510
        /*07d8*/ 	.word	0x000000ff
        /*07dc*/ 	.word	0x00000118
        /*07e0*/ 	.short	0x010b
        /*07e2*/ 	.byte	0x15
	.zero		1


	//   ....[111]....
        /*07e4*/ 	.word	0x00005520
        /*07e8*/ 	.word	0x000000ff
        /*07ec*/ 	.word	0x00000000
        /*07f0*/ 	.short	0x0101
        /*07f2*/ 	.byte	0x26
	.zero		1


	//   ....[112]....
        /*07f4*/ 	.word	0x00005550
        /*07f8*/ 	.word	0x000000ff
        /*07fc*/ 	.word	0x00000120
        /*0800*/ 	.short	0x010a
        /*0802*/ 	.byte	0x15
	.zero		1


	//   ....[113]....
        /*0804*/ 	.word	0x00005590
        /*0808*/ 	.word	0x00000000
        /*080c*/ 	.word	0x00000128
        /*0810*/ 	.short	0x010a
        /*0812*/ 	.byte	0xff
	.zero		1


	//   ....[114]....
        /*0814*/ 	.word	0x000058c0
        /*0818*/ 	.word	0x00000003
        /*081c*/ 	.word	0x00000140
        /*0820*/ 	.short	0x010a
        /*0822*/ 	.byte	0xff
	.zero		1


	//   ....[115]....
        /*0824*/ 	.word	0x00005a40
        /*0828*/ 	.word	0x00000000
        /*082c*/ 	.word	0x00000000
        /*0830*/ 	.short	0x0101
        /*0832*/ 	.byte	0xff
	.zero		1


	//   ....[116]....
        /*0834*/ 	.word	0x00006580
        /*0838*/ 	.word	0x00000002
        /*083c*/ 	.word	0x00000110
        /*0840*/ 	.short	0x010a
        /*0842*/ 	.byte	0xff
	.zero		1


	//   ....[117]....
        /*0844*/ 	.word	0x000065f0
        /*0848*/ 	.word	0x00000064
        /*084c*/ 	.word	0x00000160
        /*0850*/ 	.short	0x010a
        /*0852*/ 	.byte	0xff
	.zero		1


	//   ....[118]....
        /*0854*/ 	.word	0x000066e0
        /*0858*/ 	.word	0x00000002
        /*085c*/ 	.word	0x00000110
        /*0860*/ 	.short	0x010a
        /*0862*/ 	.byte	0xff
	.zero		1


	//   ....[119]....
        /*0864*/ 	.word	0x000067f0
        /*0868*/ 	.word	0x00000000
        /*086c*/ 	.word	0x00000000
        /*0870*/ 	.short	0x0101
        /*0872*/ 	.byte	0xff
	.zero		1


	//   ....[120]....
        /*0874*/ 	.word	0x00006870
        /*0878*/ 	.word	0x00000064
        /*087c*/ 	.word	0x00000160
        /*0880*/ 	.short	0x010a
        /*0882*/ 	.byte	0xff
	.zero		1


	//   ....[121]....
        /*0884*/ 	.word	0x000073c0
        /*0888*/ 	.word	0x0000006d
        /*088c*/ 	.word	0x00000110
        /*0890*/ 	.short	0x010a
        /*0892*/ 	.byte	0xff
	.zero		1


	//   ....[122]....
        /*0894*/ 	.word	0x00007490
        /*0898*/ 	.word	0x0000006d
        /*089c*/ 	.word	0x00000110
        /*08a0*/ 	.short	0x010a
        /*08a2*/ 	.byte	0xff
	.zero		1


	//   ....[123]....
        /*08a4*/ 	.word	0x000075a0
        /*08a8*/ 	.word	0x00000000
        /*08ac*/ 	.word	0x00000000
        /*08b0*/ 	.short	0x0101
        /*08b2*/ 	.byte	0xff
	.zero		1


	//   ....[124]....
        /*08b4*/ 	.word	0x00007a30
        /*08b8*/ 	.word	0x000000ff
        /*08bc*/ 	.word	0x00000000
        /*08c0*/ 	.short	0x0101
        /*08c2*/ 	.byte	0x04
	.zero		1


	//   ....[125]....
        /*08c4*/ 	.word	0x00008240
        /*08c8*/ 	.word	0x00000000
        /*08cc*/ 	.word	0x000001b0
        /*08d0*/ 	.short	0x010a
        /*08d2*/ 	.byte	0xff
	.zero		1


	//   ....[126]....
        /*08d4*/ 	.word	0x000082a0
        /*08d8*/ 	.word	0x00000000
        /*08dc*/ 	.word	0x00000088
        /*08e0*/ 	.short	0x010a
        /*08e2*/ 	.byte	0xff
	.zero		1


	//   ....[127]....
        /*08e4*/ 	.word	0x00008300
        /*08e8*/ 	.word	0x00000000
        /*08ec*/ 	.word	0x00000088
        /*08f0*/ 	.short	0x010a
        /*08f2*/ 	.byte	0xff
	.zero		1


	//   ....[128]....
        /*08f4*/ 	.word	0x00008350
        /*08f8*/ 	.word	0x00000003
        /*08fc*/ 	.word	0x00000140
        /*0900*/ 	.short	0x010a
        /*0902*/ 	.byte	0xff
	.zero		1


	//   ....[129]....
        /*0904*/ 	.word	0x000083b0
        /*0908*/ 	.word	0x00000000
        /*090c*/ 	.word	0x00000000
        /*0910*/ 	.short	0x010a
        /*0912*/ 	.byte	0xff
	.zero		1


	//   ....[130]....
        /*0914*/ 	.word	0x00008410
        /*0918*/ 	.word	0x00000000
        /*091c*/ 	.word	0x00000000
        /*0920*/ 	.short	0x010a
        /*0922*/ 	.byte	0xff
	.zero		1


	//   ....[131]....
        /*0924*/ 	.word	0x00008470
        /*0928*/ 	.word	0x00000000
        /*092c*/ 	.word	0x00000000
        /*0930*/ 	.short	0x010a
        /*0932*/ 	.byte	0xff
	.zero		1


	//   ....[132]....
        /*0934*/ 	.word	0x000084d0
        /*0938*/ 	.word	0x00000000
        /*093c*/ 	.word	0x00000000
        /*0940*/ 	.short	0x010a
        /*0942*/ 	.byte	0xff
	.zero		1


	//   ....[133]....
        /*0944*/ 	.word	0x00008530
        /*0948*/ 	.word	0x00000000
        /*094c*/ 	.word	0x00000000
        /*0950*/ 	.short	0x010a
        /*0952*/ 	.byte	0xff
	.zero		1


	//   ....[134]....
        /*0954*/ 	.word	0x00008590
        /*0958*/ 	.word	0x00000000
        /*095c*/ 	.word	0x00000000
        /*0960*/ 	.short	0x010a
        /*0962*/ 	.byte	0xff
	.zero		1


	//   ....[135]....
        /*0964*/ 	.word	0x000085f0
        /*0968*/ 	.word	0x00000000
        /*096c*/ 	.word	0x00000000
        /*0970*/ 	.short	0x010a
        /*0972*/ 	.byte	0xff
	.zero		1


	//   ....[136]....
        /*0974*/ 	.word	0x00008650
        /*0978*/ 	.word	0x00000000
        /*097c*/ 	.word	0x00000000
        /*0980*/ 	.short	0x010a
        /*0982*/ 	.byte	0xff
	.zero		1


	//   ....[137]....
        /*0984*/ 	.word	0x000086b0
        /*0988*/ 	.word	0x00000000
        /*098c*/ 	.word	0x00000000
        /*0990*/ 	.short	0x010a
        /*0992*/ 	.byte	0xff
	.zero		1


	//   ....[138]....
        /*0994*/ 	.word	0x00008710
        /*0998*/ 	.word	0x00000000
        /*099c*/ 	.word	0x00000000
        /*09a0*/ 	.short	0x010a
        /*09a2*/ 	.byte	0xff
	.zero		1


	//   ....[139]....
        /*09a4*/ 	.word	0x00008770
        /*09a8*/ 	.word	0x00000000
        /*09ac*/ 	.word	0x00000000
        /*09b0*/ 	.short	0x010a
        /*09b2*/ 	.byte	0xff
	.zero		1


	//   ....[140]....
        /*09b4*/ 	.word	0x000087d0
        /*09b8*/ 	.word	0x00000000
        /*09bc*/ 	.word	0x00000000
        /*09c0*/ 	.short	0x010a
        /*09c2*/ 	.byte	0xff
	.zero		1


	//   ....[141]....
        /*09c4*/ 	.word	0x00008830
        /*09c8*/ 	.word	0x00000000
        /*09cc*/ 	.word	0x00000000
        /*09d0*/ 	.short	0x010a
        /*09d2*/ 	.byte	0xff
	.zero		1


	//   ....[142]....
        /*09d4*/ 	.word	0x00008890
        /*09d8*/ 	.word	0x00000000
        /*09dc*/ 	.word	0x00000000
        /*09e0*/ 	.short	0x010a
        /*09e2*/ 	.byte	0xff
	.zero		1


	//   ....[143]....
        /*09e4*/ 	.word	0x000088f0
        /*09e8*/ 	.word	0x00000000
        /*09ec*/ 	.word	0x00000000
        /*09f0*/ 	.short	0x010a
        /*09f2*/ 	.byte	0xff
	.zero		1


	//   ....[144]....
        /*09f4*/ 	.word	0x00008950
        /*09f8*/ 	.word	0x00000000
        /*09fc*/ 	.word	0x00000000
        /*0a00*/ 	.short	0x010a
        /*0a02*/ 	.byte	0xff
	.zero		1


	//   ....[145]....
        /*0a04*/ 	.word	0x000089a0
        /*0a08*/ 	.word	0x00000002
        /*0a0c*/ 	.word	0x000001a0
        /*0a10*/ 	.short	0x010a
        /*0a12*/ 	.byte	0xff
	.zero		1


	//   ....[146]....
        /*0a14*/ 	.word	0x00008a00
        /*0a18*/ 	.word	0x00000002
        /*0a1c*/ 	.word	0x00000150
        /*0a20*/ 	.short	0x010a
        /*0a22*/ 	.byte	0xff
	.zero		1


	//   ....[147]....
        /*0a24*/ 	.word	0x00008a50
        /*0a28*/ 	.word	0x00000002
        /*0a2c*/ 	.word	0x00000140
        /*0a30*/ 	.short	0x010a
        /*0a32*/ 	.byte	0xff
	.zero		1


	//   ....[148]....
        /*0a34*/ 	.word	0x00008ab0
        /*0a38*/ 	.word	0x00000000
        /*0a3c*/ 	.word	0x00000150
        /*0a40*/ 	.short	0x010a
        /*0a42*/ 	.byte	0xff
	.zero		1


	//   ....[149]....
        /*0a44*/ 	.word	0x00008b00
        /*0a48*/ 	.word	0x00000000
        /*0a4c*/ 	.word	0x00000140
        /*0a50*/ 	.short	0x010a
        /*0a52*/ 	.byte	0xff
	.zero		1


	//   ....[150]....
        /*0a54*/ 	.word	0x00008b60
        /*0a58*/ 	.word	0x00000003
        /*0a5c*/ 	.word	0x00000180
        /*0a60*/ 	.short	0x010a
        /*0a62*/ 	.byte	0xff
	.zero		1


	//   ....[151]....
        /*0a64*/ 	.word	0x00008bc0
        /*0a68*/ 	.word	0x00000000
        /*0a6c*/ 	.word	0x00000000
        /*0a70*/ 	.short	0x010a
        /*0a72*/ 	.byte	0xff
	.zero		1


	//   ....[152]....
        /*0a74*/ 	.word	0x00008c20
        /*0a78*/ 	.word	0x00000000
        /*0a7c*/ 	.word	0x00000000
        /*0a80*/ 	.short	0x010a
        /*0a82*/ 	.byte	0xff
	.zero		1


	//   ....[153]....
        /*0a84*/ 	.word	0x00008c80
        /*0a88*/ 	.word	0x00000000
        /*0a8c*/ 	.word	0x00000000
        /*0a90*/ 	.short	0x010a
        /*0a92*/ 	.byte	0xff
	.zero		1


	//   ....[154]....
        /*0a94*/ 	.word	0x00008ce0
        /*0a98*/ 	.word	0x00000000
        /*0a9c*/ 	.word	0x00000000
        /*0aa0*/ 	.short	0x010a
        /*0aa2*/ 	.byte	0xff
	.zero		1


	//   ....[155]....
        /*0aa4*/ 	.word	0x00008d40
        /*0aa8*/ 	.word	0x00000000
        /*0aac*/ 	.word	0x00000000
        /*0ab0*/ 	.short	0x010a
        /*0ab2*/ 	.byte	0xff
	.zero		1


	//   ....[156]....
        /*0ab4*/ 	.word	0x00008d90
        /*0ab8*/ 	.word	0x00000008
        /*0abc*/ 	.word	0x00000140
        /*0ac0*/ 	.short	0x010a
        /*0ac2*/ 	.byte	0xff
	.zero		1


	//   ....[157]....
        /*0ac4*/ 	.word	0x00008df0
        /*0ac8*/ 	.word	0x00000000
        /*0acc*/ 	.word	0x00000138
        /*0ad0*/ 	.short	0x010a
        /*0ad2*/ 	.byte	0xff
	.zero		1


	//   ....[158]....
        /*0ad4*/ 	.word	0x00008e50
        /*0ad8*/ 	.word	0x00000005
        /*0adc*/ 	.word	0x00000120
        /*0ae0*/ 	.short	0x010a
        /*0ae2*/ 	.byte	0xff
	.zero		1


	//   ....[159]....
        /*0ae4*/ 	.word	0x00008eb0
        /*0ae8*/ 	.word	0x00000005
        /*0aec*/ 	.word	0x00000128
        /*0af0*/ 	.short	0x010a
        /*0af2*/ 	.byte	0xff
	.zero		1


	//   ....[160]....
        /*0af4*/ 	.word	0x00008f10
        /*0af8*/ 	.word	0x00000000
        /*0afc*/ 	.word	0x00000120
        /*0b00*/ 	.short	0x010a
        /*0b02*/ 	.byte	0xff
	.zero		1


	//   ....[161]....
        /*0b04*/ 	.word	0x00008f60
        /*0b08*/ 	.word	0x00000003
        /*0b0c*/ 	.word	0x00000140
        /*0b10*/ 	.short	0x010a
        /*0b12*/ 	.byte	0xff
	.zero		1


	//   ....[162]....
        /*0b14*/ 	.word	0x00008fb0
        /*0b18*/ 	.word	0x00000002
        /*0b1c*/ 	.word	0x00000110
        /*0b20*/ 	.short	0x010a
        /*0b22*/ 	.byte	0xff
	.zero		1


	//   ....[163]....
        /*0b24*/ 	.word	0x00009000
        /*0b28*/ 	.word	0x00000064
        /*0b2c*/ 	.word	0x00000160
        /*0b30*/ 	.short	0x010a
        /*0b32*/ 	.byte	0xff
	.zero		1


	//   ....[164]....
        /*0b34*/ 	.word	0x00009050
        /*0b38*/ 	.word	0x0000006d
        /*0b3c*/ 	.word	0x00000110
        /*0b40*/ 	.short	0x010a
        /*0b42*/ 	.byte	0xff
	.zero		1


	//----- nvinfo : EIATTR_NUM_MBARRIERS
	.align		4
.L_47:
        /*0b44*/ 	.byte	0x03, 0x38
        /*0b46*/ 	.short	0x0038


	//----- nvinfo : EIATTR_EXIT_INSTR_OFFSETS
	.align		4
        /*0b48*/ 	.byte	0x04, 0x1c
        /*0b4a*/ 	.short	(.L_49 - .L_48)


	//   ....[0]....
.L_48:
        /*0b4c*/ 	.word	0x000032f0


	//   ....[1]....
        /*0b50*/ 	.word	0x00003800


	//   ....[2]....
        /*0b54*/ 	.word	0x00003860


	//   ....[3]....
        /*0b58*/ 	.word	0x00004700


	//   ....[4]....
        /*0b5c*/ 	.word	0x000055c0


	//   ....[5]....
        /*0b60*/ 	.word	0x00005600


	//   ....[6]....
        /*0b64*/ 	.word	0x00008230


	//----- nvinfo : EIATTR_MAX_THREADS
	.align		4
.L_49:
        /*0b68*/ 	.byte	0x04, 0x05
        /*0b6a*/ 	.short	(.L_51 - .L_50)
.L_50:
        /*0b6c*/ 	.word	0x00000100
        /*0b70*/ 	.word	0x00000001
        /*0b74*/ 	.word	0x00000001


	//----- nvinfo : EIATTR_CRS_STACK_SIZE
	.align		4
.L_51:
        /*0b78*/ 	.byte	0x04, 0x1e
        /*0b7a*/ 	.short	(.L_53 - .L_52)
.L_52:
        /*0b7c*/ 	.word	0x00000000


	//----- nvinfo : EIATTR_CBANK_PARAM_SIZE
	.align		4
.L_53:
        /*0b80*/ 	.byte	0x03, 0x19
        /*0b82*/ 	.short	0x0800


	//----- nvinfo : EIATTR_PARAM_CBANK
	.align		4
        /*0b84*/ 	.byte	0x04, 0x0a
        /*0b86*/ 	.short	(.L_55 - .L_54)
	.align		4
.L_54:
        /*0b88*/ 	.word	index@(.nv.constant0._ZN7cutlass13device_kernelINS_4gemm6kernel13GemmUniversalIN4cute5tupleIJiiiiEEENS1_10collective13CollectiveMmaINS1_35MainloopSm100TmaUmmaWarpSpecializedILi17ELi2ELi4ENS5_IJNS4_1CILi8EEENSA_ILi1EEESC_EEEEENS5_IJNSA_ILi64EEENSA_ILi128EEESF_EEENS_12float_e4m3_tENS5_IJlSC_lEEESI_SJ_NS4_8TiledMMAINS4_8MMA_AtomIJNS4_10MMA_TraitsINS4_19SM100_MMA_F8F6F4_SSEJSI_SI_fSF_SG_NS4_17integral_constantINS4_4UMMA5MajorELSQ_0EEESR_NSO_INSP_7ScaleInELSS_0EEEST_EEEEEENS4_6LayoutINS5_IJSC_SC_SC_EEENS5_IJNSA_ILi0EEESY_SY_EEEEENS5_IJNS4_10UnderscoreES11_S11_EEEEENS4_13SM90_TMA_LOADENS4_14ComposedLayoutINS4_7SwizzleILi2ELi4ELi3EEENS4_18smem_ptr_flag_bitsILi8EEENSW_INS5_IJSB_SF_EEENS5_IJSF_SC_EEEEEEEvNS4_8identityENS4_23SM90_TMA_LOAD_MULTICASTES1D_vS1E_EENS_8epilogue10collective18CollectiveEpilogueINS1H_23Sm100TmaWarpSpecializedILi2ELi2ELi32ELb0ELb0EEEJSH_NS5_IJNSW_ISF_SC_EES1M_EEESI_SJ_SI_SJ_NS1H_6fusion15FusionCallbacksIS1L_NS1O_17LinearCombinationISI_fSI_fLNS_15FloatRoundStyleE2EEESH_S1N_JEEENS4_5SM1004TMEM4LOAD26SM100_TMEM_LOAD_16dp32b32xES14_S1D_NS4_39AutoVectorizingCopyWithAssumedAlignmentILi128EEENS4_14SM90_TMA_STOREES1D_S1Z_S1Z_EEEvvEEEEvNT_6ParamsE)
        /*0b8c*/ 	.short	0x0380
        /*0b8e*/ 	.short	0x0800


	//----- nvinfo : EIATTR_SW_WAR
	.align		4
.L_55:
        /*0b90*/ 	.byte	0x04, 0x36
        /*0b92*/ 	.short	(.L_57 - .L_56)
.L_56:
        /*0b94*/ 	.word	0x00000008
.L_57:


//--------------------- .nv.callgraph             --------------------------
	.section	.nv.callgraph,"",@"SHT_CUDA_CALLGRAPH"
	.align	4
	.sectionentsize	8
	.align		4
        /*0000*/ 	.word	0x00000000
	.align		4
        /*0004*/ 	.word	0xffffffff
	.align		4
        /*0008*/ 	.word	index@(_ZN7cutlass13device_kernelINS_4gemm6kernel13GemmUniversalIN4cute5tupleIJiiiiEEENS1_10collective13CollectiveMmaINS1_35MainloopSm100TmaUmmaWarpSpecializedILi17ELi2ELi4ENS5_IJNS4_1CILi8EEENSA_ILi1EEESC_EEEEENS5_IJNSA_ILi64EEENSA_ILi128EEESF_EEENS_12float_e4m3_tENS5_IJlSC_lEEESI_SJ_NS4_8TiledMMAINS4_8MMA_AtomIJNS4_10MMA_TraitsINS4_19SM100_MMA_F8F6F4_SSEJSI_SI_fSF_SG_NS4_17integral_constantINS4_4UMMA5MajorELSQ_0EEESR_NSO_INSP_7ScaleInELSS_0EEEST_EEEEEENS4_6LayoutINS5_IJSC_SC_SC_EEENS5_IJNSA_ILi0EEESY_SY_EEEEENS5_IJNS4_10UnderscoreES11_S11_EEEEENS4_13SM90_TMA_LOADENS4_14ComposedLayoutINS4_7SwizzleILi2ELi4ELi3EEENS4_18smem_ptr_flag_bitsILi8EEENSW_INS5_IJSB_SF_EEENS5_IJSF_SC_EEEEEEEvNS4_8identityENS4_23SM90_TMA_LOAD_MULTICASTES1D_vS1E_EENS_8epilogue10collective18CollectiveEpilogueINS1H_23Sm100TmaWarpSpecializedILi2ELi2ELi32ELb0ELb0EEEJSH_NS5_IJNSW_ISF_SC_EES1M_EEESI_SJ_SI_SJ_NS1H_6fusion15FusionCallbacksIS1L_NS1O_17LinearCombinationISI_fSI_fLNS_15FloatRoundStyleE2EEESH_S1N_JEEENS4_5SM1004TMEM4LOAD26SM100_TMEM_LOAD_16dp32b32xES14_S1D_NS4_39AutoVectorizingCopyWithAssumedAlignmentILi128EEENS4_14SM90_TMA_STOREES1D_S1Z_S1Z_EEEvvEEEEvNT_6ParamsE)
	.align		4
        /*000c*/ 	.word	index@(__assertfail)
	.align		4
        /*0010*/ 	.word	0x00000000
	.align		4
        /*0014*/ 	.word	0xfffffffe
	.align		4
        /*0018*/ 	.word	0x00000000
	.align		4
        /*001c*/ 	.word	0xfffffffd
	.align		4
        /*0020*/ 	.word	0x00000000
	.align		4
        /*0024*/ 	.word	0xfffffffc


//--------------------- .nv.constant4             --------------------------
	.section	.nv.constant4,"a",@progbits
	.align	8
	.align		8
.nv.constant4:
        /*0000*/ 	.dword	__assertfail
	.align		8
        /*0008*/ 	.dword	__unnamed_1
	.align		8
        /*0010*/ 	.dword	__unnamed_2
	.align		8
        /*0018*/ 	.dword	_ZN40_INTERNAL_9d420229_4_k_cu_fca69e55_297434cuda3std3__45__cpo5beginE
	.align		8
        /*0020*/ 	.dword	_ZN40_INTERNAL_9d420229_4_k_cu_fca69e55_297434cuda3std3__45__cpo3endE
	.align		8
        /*0028*/ 	.dword	_ZN40_INTERNAL_9d420229_4_k_cu_fca69e55_297434cuda3std3__45__cpo6cbeginE
	.align		8
        /*0030*/ 	.dword	_ZN40_INTERNAL_9d420229_4_k_cu_fca69e55_297434cuda3std3__45__cpo4cendE
	.align		8
        /*0038*/ 	.dword	_ZN40_INTERNAL_9d420229_4_k_cu_fca69e55_297434cuda3std3__442_GLOBAL__N__9d420229_4_k_cu_fca69e55_297436ignoreE
	.align		8
        /*0040*/ 	.dword	_ZN40_INTERNAL_9d420229_4_k_cu_fca69e55_297434cuda3std3__419piecewise_constructE
	.align		8
        /*0048*/ 	.dword	_ZN40_INTERNAL_9d420229_4_k_cu_fca69e55_297434cuda3std3__48in_placeE
	.align		8
        /*0050*/ 	.dword	_ZN40_INTERNAL_9d420229_4_k_cu_fca69e55_297434cuda3std6ranges3__45__cpo4swapE
	.align		8
        /*0058*/ 	.dword	_ZN40_INTERNAL_9d420229_4_k_cu_fca69e55_297434cuda3std6ranges3__45__cpo9iter_moveE
	.align		8
        /*0060*/ 	.dword	_ZN40_INTERNAL_9d420229_4_k_cu_fca69e55_297434cute7productE
	.align		8
        /*0068*/ 	.dword	_ZN40_INTERNAL_9d420229_4_k_cu_fca69e55_297434cute1_E
	.align		8
        /*0070*/ 	.dword	$str$25
	.align		8
        /*0078*/ 	.dword	$str$26
	.align		8
        /*0080*/ 	.dword	$str$27
	.align		8
        /*0088*/ 	.dword	$str$28


//--------------------- .text._ZN7cutlass13device_kernelINS_4gemm6kernel13GemmUniversalIN4cute5tupleIJiiiiEEENS1_10collective13CollectiveMmaINS1_35MainloopSm100TmaUmmaWarpSpecializedILi17ELi2ELi4ENS5_IJNS4_1CILi8EEENSA_ILi1EEESC_EEEEENS5_IJNSA_ILi64EEENSA_ILi128EEESF_EEENS_12float_e4m3_tENS5_IJlSC_lEEESI_SJ_NS4_8TiledMMAINS4_8MMA_AtomIJNS4_10MMA_TraitsINS4_19SM100_MMA_F8F6F4_SSEJSI_SI_fSF_SG_NS4_17integral_constantINS4_4UMMA5MajorELSQ_0EEESR_NSO_INSP_7ScaleInELSS_0EEEST_EEEEEENS4_6LayoutINS5_IJSC_SC_SC_EEENS5_IJNSA_ILi0EEESY_SY_EEEEENS5_IJNS4_10UnderscoreES11_S11_EEEEENS4_13SM90_TMA_LOADENS4_14ComposedLayoutINS4_7SwizzleILi2ELi4ELi3EEENS4_18smem_ptr_flag_bitsILi8EEENSW_INS5_IJSB_SF_EEENS5_IJSF_SC_EEEEEEEvNS4_8identityENS4_23SM90_TMA_LOAD_MULTICASTES1D_vS1E_EENS_8epilogue10collective18CollectiveEpilogueINS1H_23Sm100TmaWarpSpecializedILi2ELi2ELi32ELb0ELb0EEEJSH_NS5_IJNSW_ISF_SC_EES1M_EEESI_SJ_SI_SJ_NS1H_6fusion15FusionCallbacksIS1L_NS1O_17LinearCombinationISI_fSI_fLNS_15FloatRoundStyleE2EEESH_S1N_JEEENS4_5SM1004TMEM4LOAD26SM100_TMEM_LOAD_16dp32b32xES14_S1D_NS4_39AutoVectorizingCopyWithAssumedAlignmentILi128EEENS4_14SM90_TMA_STOREES1D_S1Z_S1Z_EEEvvEEEEvNT_6ParamsE --------------------------
	.section	.text._ZN7cutlass13device_kernelINS_4gemm6kernel13GemmUniversalIN4cute5tupleIJiiiiEEENS1_10collective13CollectiveMmaINS1_35MainloopSm100TmaUmmaWarpSpecializedILi17ELi2ELi4ENS5_IJNS4_1CILi8EEENSA_ILi1EEESC_EEEEENS5_IJNSA_ILi64EEENSA_ILi128EEESF_EEENS_12float_e4m3_tENS5_IJlSC_lEEESI_SJ_NS4_8TiledMMAINS4_8MMA_AtomIJNS4_10MMA_TraitsINS4_19SM100_MMA_F8F6F4_SSEJSI_SI_fSF_SG_NS4_17integral_constantINS4_4UMMA5MajorELSQ_0EEESR_NSO_INSP_7ScaleInELSS_0EEEST_EEEEEENS4_6LayoutINS5_IJSC_SC_SC_EEENS5_IJNSA_ILi0EEESY_SY_EEEEENS5_IJNS4_10UnderscoreES11_S11_EEEEENS4_13SM90_TMA_LOADENS4_14ComposedLayoutINS4_7SwizzleILi2ELi4ELi3EEENS4_18smem_ptr_flag_bitsILi8EEENSW_INS5_IJSB_SF_EEENS5_IJSF_SC_EEEEEEEvNS4_8identityENS4_23SM90_TMA_LOAD_MULTICASTES1D_vS1E_EENS_8epilogue10collective18CollectiveEpilogueINS1H_23Sm100TmaWarpSpecializedILi2ELi2ELi32ELb0ELb0EEEJSH_NS5_IJNSW_ISF_SC_EES1M_EEESI_SJ_SI_SJ_NS1H_6fusion15FusionCallbacksIS1L_NS1O_17LinearCombinationISI_fSI_fLNS_15FloatRoundStyleE2EEESH_S1N_JEEENS4_5SM1004TMEM4LOAD26SM100_TMEM_LOAD_16dp32b32xES14_S1D_NS4_39AutoVectorizingCopyWithAssumedAlignmentILi128EEENS4_14SM90_TMA_STOREES1D_S1Z_S1Z_EEEvvEEEEvNT_6ParamsE,"ax",@progbits
	.align	128
.text._ZN7cutlass13device_kernelINS_4gemm6kernel13GemmUniversalIN4cute5tupleIJiiiiEEENS1_10collective13CollectiveMmaINS1_35MainloopSm100TmaUmmaWarpSpecializedILi17ELi2ELi4ENS5_IJNS4_1CILi8EEENSA_ILi1EEESC_EEEEENS5_IJNSA_ILi64EEENSA_ILi128EEESF_EEENS_12float_e4m3_tENS5_IJlSC_lEEESI_SJ_NS4_8TiledMMAINS4_8MMA_AtomIJNS4_10MMA_TraitsINS4_19SM100_MMA_F8F6F4_SSEJSI_SI_fSF_SG_NS4_17integral_constantINS4_4UMMA5MajorELSQ_0EEESR_NSO_INSP_7ScaleInELSS_0EEEST_EEEEEENS4_6LayoutINS5_IJSC_SC_SC_EEENS5_IJNSA_ILi0EEESY_SY_EEEEENS5_IJNS4_10UnderscoreES11_S11_EEEEENS4_13SM90_TMA_LOADENS4_14ComposedLayoutINS4_7SwizzleILi2ELi4ELi3EEENS4_18smem_ptr_flag_bitsILi8EEENSW_INS5_IJSB_SF_EEENS5_IJSF_SC_EEEEEEEvNS4_8identityENS4_23SM90_TMA_LOAD_MULTICASTES1D_vS1E_EENS_8epilogue10collective18CollectiveEpilogueINS1H_23Sm100TmaWarpSpecializedILi2ELi2ELi32ELb0ELb0EEEJSH_NS5_IJNSW_ISF_SC_EES1M_EEESI_SJ_SI_SJ_NS1H_6fusion15FusionCallbacksIS1L_NS1O_17LinearCombinationISI_fSI_fLNS_15FloatRoundStyleE2EEESH_S1N_JEEENS4_5SM1004TMEM4LOAD26SM100_TMEM_LOAD_16dp32b32xES14_S1D_NS4_39AutoVectorizingCopyWithAssumedAlignmentILi128EEENS4_14SM90_TMA_STOREES1D_S1Z_S1Z_EEEvvEEEEvNT_6ParamsE:
        .type           _ZN7cutlass13device_kernelINS_4gemm6kernel13GemmUniversalIN4cute5tupleIJiiiiEEENS1_10collective13CollectiveMmaINS1_35MainloopSm100TmaUmmaWarpSpecializedILi17ELi2ELi4ENS5_IJNS4_1CILi8EEENSA_ILi1EEESC_EEEEENS5_IJNSA_ILi64EEENSA_ILi128EEESF_EEENS_12float_e4m3_tENS5_IJlSC_lEEESI_SJ_NS4_8TiledMMAINS4_8MMA_AtomIJNS4_10MMA_TraitsINS4_19SM100_MMA_F8F6F4_SSEJSI_SI_fSF_SG_NS4_17integral_constantINS4_4UMMA5MajorELSQ_0EEESR_NSO_INSP_7ScaleInELSS_0EEEST_EEEEEENS4_6LayoutINS5_IJSC_SC_SC_EEENS5_IJNSA_ILi0EEESY_SY_EEEEENS5_IJNS4_10UnderscoreES11_S11_EEEEENS4_13SM90_TMA_LOADENS4_14ComposedLayoutINS4_7SwizzleILi2ELi4ELi3EEENS4_18smem_ptr_flag_bitsILi8EEENSW_INS5_IJSB_SF_EEENS5_IJSF_SC_EEEEEEEvNS4_8identityENS4_23SM90_TMA_LOAD_MULTICASTES1D_vS1E_EENS_8epilogue10collective18CollectiveEpilogueINS1H_23Sm100TmaWarpSpecializedILi2ELi2ELi32ELb0ELb0EEEJSH_NS5_IJNSW_ISF_SC_EES1M_EEESI_SJ_SI_SJ_NS1H_6fusion15FusionCallbacksIS1L_NS1O_17LinearCombinationISI_fSI_fLNS_15FloatRoundStyleE2EEESH_S1N_JEEENS4_5SM1004TMEM4LOAD26SM100_TMEM_LOAD_16dp32b32xES14_S1D_NS4_39AutoVectorizingCopyWithAssumedAlignmentILi128EEENS4_14SM90_TMA_STOREES1D_S1Z_S1Z_EEEvvEEEEvNT_6ParamsE,@function
        .size           _ZN7cutlass13device_kernelINS_4gemm6kernel13GemmUniversalIN4cute5tupleIJiiiiEEENS1_10collective13CollectiveMmaINS1_35MainloopSm100TmaUmmaWarpSpecializedILi17ELi2ELi4ENS5_IJNS4_1CILi8EEENSA_ILi1EEESC_EEEEENS5_IJNSA_ILi64EEENSA_ILi128EEESF_EEENS_12float_e4m3_tENS5_IJlSC_lEEESI_SJ_NS4_8TiledMMAINS4_8MMA_AtomIJNS4_10MMA_TraitsINS4_19SM100_MMA_F8F6F4_SSEJSI_SI_fSF_SG_NS4_17integral_constantINS4_4UMMA5MajorELSQ_0EEESR_NSO_INSP_7ScaleInELSS_0EEEST_EEEEEENS4_6LayoutINS5_IJSC_SC_SC_EEENS5_IJNSA_ILi0EEESY_SY_EEEEENS5_IJNS4_10UnderscoreES11_S11_EEEEENS4_13SM90_TMA_LOADENS4_14ComposedLayoutINS4_7SwizzleILi2ELi4ELi3EEENS4_18smem_ptr_flag_bitsILi8EEENSW_INS5_IJSB_SF_EEENS5_IJSF_SC_EEEEEEEvNS4_8identityENS4_23SM90_TMA_LOAD_MULTICASTES1D_vS1E_EENS_8epilogue10collective18CollectiveEpilogueINS1H_23Sm100TmaWarpSpecializedILi2ELi2ELi32ELb0ELb0EEEJSH_NS5_IJNSW_ISF_SC_EES1M_EEESI_SJ_SI_SJ_NS1H_6fusion15FusionCallbacksIS1L_NS1O_17LinearCombinationISI_fSI_fLNS_15FloatRoundStyleE2EEESH_S1N_JEEENS4_5SM1004TMEM4LOAD26SM100_TMEM_LOAD_16dp32b32xES14_S1D_NS4_39AutoVectorizingCopyWithAssumedAlignmentILi128EEENS4_14SM90_TMA_STOREES1D_S1Z_S1Z_EEEvvEEEEvNT_6ParamsE,(.L_x_189 - _ZN7cutlass13device_kernelINS_4gemm6kernel13GemmUniversalIN4cute5tupleIJiiiiEEENS1_10collective13CollectiveMmaINS1_35MainloopSm100TmaUmmaWarpSpecializedILi17ELi2ELi4ENS5_IJNS4_1CILi8EEENSA_ILi1EEESC_EEEEENS5_IJNSA_ILi64EEENSA_ILi128EEESF_EEENS_12float_e4m3_tENS5_IJlSC_lEEESI_SJ_NS4_8TiledMMAINS4_8MMA_AtomIJNS4_10MMA_TraitsINS4_19SM100_MMA_F8F6F4_SSEJSI_SI_fSF_SG_NS4_17integral_constantINS4_4UMMA5MajorELSQ_0EEESR_NSO_INSP_7ScaleInELSS_0EEEST_EEEEEENS4_6LayoutINS5_IJSC_SC_SC_EEENS5_IJNSA_ILi0EEESY_SY_EEEEENS5_IJNS4_10UnderscoreES11_S11_EEEEENS4_13SM90_TMA_LOADENS4_14ComposedLayoutINS4_7SwizzleILi2ELi4ELi3EEENS4_18smem_ptr_flag_bitsILi8EEENSW_INS5_IJSB_SF_EEENS5_IJSF_SC_EEEEEEEvNS4_8identityENS4_23SM90_TMA_LOAD_MULTICASTES1D_vS1E_EENS_8epilogue10collective18CollectiveEpilogueINS1H_23Sm100TmaWarpSpecializedILi2ELi2ELi32ELb0ELb0EEEJSH_NS5_IJNSW_ISF_SC_EES1M_EEESI_SJ_SI_SJ_NS1H_6fusion15FusionCallbacksIS1L_NS1O_17LinearCombinationISI_fSI_fLNS_15FloatRoundStyleE2EEESH_S1N_JEEENS4_5SM1004TMEM4LOAD26SM100_TMEM_LOAD_16dp32b32xES14_S1D_NS4_39AutoVectorizingCopyWithAssumedAlignmentILi128EEENS4_14SM90_TMA_STOREES1D_S1Z_S1Z_EEEvvEEEEvNT_6ParamsE)
        .other          _ZN7cutlass13device_kernelINS_4gemm6kernel13GemmUniversalIN4cute5tupleIJiiiiEEENS1_10collective13CollectiveMmaINS1_35MainloopSm100TmaUmmaWarpSpecializedILi17ELi2ELi4ENS5_IJNS4_1CILi8EEENSA_ILi1EEESC_EEEEENS5_IJNSA_ILi64EEENSA_ILi128EEESF_EEENS_12float_e4m3_tENS5_IJlSC_lEEESI_SJ_NS4_8TiledMMAINS4_8MMA_AtomIJNS4_10MMA_TraitsINS4_19SM100_MMA_F8F6F4_SSEJSI_SI_fSF_SG_NS4_17integral_constantINS4_4UMMA5MajorELSQ_0EEESR_NSO_INSP_7ScaleInELSS_0EEEST_EEEEEENS4_6LayoutINS5_IJSC_SC_SC_EEENS5_IJNSA_ILi0EEESY_SY_EEEEENS5_IJNS4_10UnderscoreES11_S11_EEEEENS4_13SM90_TMA_LOADENS4_14ComposedLayoutINS4_7SwizzleILi2ELi4ELi3EEENS4_18smem_ptr_flag_bitsILi8EEENSW_INS5_IJSB_SF_EEENS5_IJSF_SC_EEEEEEEvNS4_8identityENS4_23SM90_TMA_LOAD_MULTICASTES1D_vS1E_EENS_8epilogue10collective18CollectiveEpilogueINS1H_23Sm100TmaWarpSpecializedILi2ELi2ELi32ELb0ELb0EEEJSH_NS5_IJNSW_ISF_SC_EES1M_EEESI_SJ_SI_SJ_NS1H_6fusion15FusionCallbacksIS1L_NS1O_17LinearCombinationISI_fSI_fLNS_15FloatRoundStyleE2EEESH_S1N_JEEENS4_5SM1004TMEM4LOAD26SM100_TMEM_LOAD_16dp32b32xES14_S1D_NS4_39AutoVectorizingCopyWithAssumedAlignmentILi128EEENS4_14SM90_TMA_STOREES1D_S1Z_S1Z_EEEvvEEEEvNT_6ParamsE,@"STO_CUDA_ENTRY STV_DEFAULT"
_ZN7cutlass13device_kernelINS_4gemm6kernel13GemmUniversalIN4cute5tupleIJiiiiEEENS1_10collective13CollectiveMmaINS1_35MainloopSm100TmaUmmaWarpSpecializedILi17ELi2ELi4ENS5_IJNS4_1CILi8EEENSA_ILi1EEESC_EEEEENS5_IJNSA_ILi64EEENSA_ILi128EEESF_EEENS_12float_e4m3_tENS5_IJlSC_lEEESI_SJ_NS4_8TiledMMAINS4_8MMA_AtomIJNS4_10MMA_TraitsINS4_19SM100_MMA_F8F6F4_SSEJSI_SI_fSF_SG_NS4_17integral_constantINS4_4UMMA5MajorELSQ_0EEESR_NSO_INSP_7ScaleInELSS_0EEEST_EEEEEENS4_6LayoutINS5_IJSC_SC_SC_EEENS5_IJNSA_ILi0EEESY_SY_EEEEENS5_IJNS4_10UnderscoreES11_S11_EEEEENS4_13SM90_TMA_LOADENS4_14ComposedLayoutINS4_7SwizzleILi2ELi4ELi3EEENS4_18smem_ptr_flag_bitsILi8EEENSW_INS5_IJSB_SF_EEENS5_IJSF_SC_EEEEEEEvNS4_8identityENS4_23SM90_TMA_LOAD_MULTICASTES1D_vS1E_EENS_8epilogue10collective18CollectiveEpilogueINS1H_23Sm100TmaWarpSpecializedILi2ELi2ELi32ELb0ELb0EEEJSH_NS5_IJNSW_ISF_SC_EES1M_EEESI_SJ_SI_SJ_NS1H_6fusion15FusionCallbacksIS1L_NS1O_17LinearCombinationISI_fSI_fLNS_15FloatRoundStyleE2EEESH_S1N_JEEENS4_5SM1004TMEM4LOAD26SM100_TMEM_LOAD_16dp32b32xES14_S1D_NS4_39AutoVectorizingCopyWithAssumedAlignmentILi128EEENS4_14SM90_TMA_STOREES1D_S1Z_S1Z_EEEvvEEEEvNT_6ParamsE:
[----:B------:R-:W1:Y:S01]  /*0000*/  LDC R1, c[0x0][0x37c] ;  /* 0x0000df00ff017b82 */ /* 0x000e620000000800 */
[----:B------:R-:W2:Y:S01]  /*0010*/  S2R R93, SR_TID.X ;  /* 0x00000000005d7919 */ /* 0x000ea20000002100 */
[----:B------:R-:W3:Y:S01]  /*0020*/  LDCU.64 UR8, c[0x0][0x890] ;  /* 0x00011200ff0877ac */ /* 0x000ee20008000a00 */
[----:B------:R-:W-:Y:S02]  /*0030*/  PRMT R84, RZ, 0x7610, R84 ;  /* 0x00007610ff547816 */ /* 0x000fe40000000054 */
[----:B------:R-:W-:Y:S01]  /*0040*/  ELECT P3, URZ, PT ;  /* 0x0000000000ff782f */ /* 0x000fe20003860000 */
[----:B---3--:R-:W-:-:S04]  /*0050*/  UISETP.NE.U32.AND UP0, UPT, UR8, URZ, UPT ;  /* 0x000000ff0800728c */ /* 0x008fc8000bf05070 */
[----:B------:R-:W-:Y:S01]  /*0060*/  UISETP.NE.AND.EX UP0, UPT, UR9, URZ, UPT, UP0 ;  /* 0x000000ff0900728c */ /* 0x000fe2000bf05300 */
[----:B--2---:R-:W-:-:S05]  /*0070*/  SHF.R.U32.HI R85, RZ, 0x5, R93 ;  /* 0x00000005ff557819 */ /* 0x004fca000001165d */
[----:B------:R-:W2:Y:S02]  /*0080*/  SHFL.IDX PT, R0, R85, RZ, 0x1f ;  /* 0x00001fff55007589 */ /* 0x000ea400000e0000 */
[----:B--2---:R-:W-:Y:S01]  /*0090*/  R2UR UR18, R0 ;  /* 0x00000000001272ca */ /* 0x004fe200000e0000 */
[----:B-1----:R-:W-:-:S14]  /*00a0*/  BRA.U UP0, `(.L_x_0) ;  /* 0x0000000100307547 */ /* 0x002fdc000b800000 */
[----:B------:R-:W1:Y:S02]  /*00b0*/  LDCU.64 UR4, c[0x0][0x888] ;  /* 0x00011100ff0477ac */ /* 0x000e640008000a00 */
[----:B-1----:R-:W-:-:S04]  /*00c0*/  UISETP.NE.U32.AND UP0, UPT, UR4, URZ, UPT ;  /* 0x000000ff0400728c */ /* 0x002fc8000bf05070 */
[----:B------:R-:W-:-:S09]  /*00d0*/  UISETP.NE.AND.EX UP0, UPT, UR5, URZ, UPT, UP0 ;  /* 0x000000ff0500728c */ /* 0x000fd2000bf05300 */
[----:B------:R-:W-:Y:S05]  /*00e0*/  BRA.U !UP0, `(.L_x_1) ;  /* 0x0000000108147547 */ /* 0x000fea000b800000 */
[----:B------:R-:W1:Y:S01]  /*00f0*/  LDC.64 R2, c[0x0][0x888] ;  /* 0x00022200ff027b82 */ /* 0x000e620000000a00 */
[----:B------:R-:W1:Y:S02]  /*0100*/  LDCU.64 UR4, c[0x0][0x358] ;  /* 0x00006b00ff0477ac */ /* 0x000e640008000a00 */
[----:B-1----:R1:W5:Y:S01]  /*0110*/  LDG.E R41, desc[UR4][R2.64] ;  /* 0x0000000402297981 */ /* 0x002362000c1e1900 */
[----:B------:R-:W-:Y:S01]  /*0120*/  HFMA2 R84, -RZ, RZ, 0, 5.9604644775390625e-08 ;  /* 0x00000001ff547431 */ /* 0x000fe200000001ff */
[----:B------:R-:W-:Y:S05]  /*0130*/  BRA `(.L_x_0) ;  /* 0x00000000000c7947 */ /* 0x000fea0003800000 */
.L_x_1:
[----:B------:R-:W1:Y:S01]  /*0140*/  LDCU UR4, c[0x0][0x880] ;  /* 0x00011000ff0477ac */ /* 0x000e620008000800 */
[----:B------:R-:W-:Y:S01]  /*0150*/  HFMA2 R84, -RZ, RZ, 0, 5.9604644775390625e-08 ;  /* 0x00000001ff547431 */ /* 0x000fe200000001ff */
[----:B-1----:R-:W-:-:S07]  /*0160*/  MOV R41, UR4 ;  /* 0x0000000400297c02 */ /* 0x002fce0008000f00 */
.L_x_0:
[----:B------:R-:W2:Y:S02]  /*0170*/  LDCU.64 UR4, c[0x0][0x8b0] ;  /* 0x00011600ff0477ac */ /* 0x000ea40008000a00 */
[----:B--2---:R-:W-:-:S04]  /*0180*/  UISETP.NE.U32.AND UP0, UPT, UR4, URZ, UPT ;  /* 0x000000ff0400728c */ /* 0x004fc8000bf05070 */
[----:B------:R-:W-:-:S09]  /*0190*/  UISETP.NE.AND.EX UP0, UPT, UR5, URZ, UPT, UP0 ;  /* 0x000000ff0500728c */ /* 0x000fd2000bf05300 */
[----:B------:R-:W-:Y:S05]  /*01a0*/  BRA.U UP0, `(.L_x_2) ;  /* 0x0000000100287547 */ /* 0x000fea000b800000 */
[----:B------:R-:W2:Y:S02]  /*01b0*/  LDCU.64 UR4, c[0x0][0x8a8] ;  /* 0x00011500ff0477ac */ /* 0x000ea40008000a00 */
[----:B--2---:R-:W-:-:S04]  /*01c0*/  UISETP.NE.U32.AND UP0, UPT, UR4, URZ, UPT ;  /* 0x000000ff0400728c */ /* 0x004fc8000bf05070 */
[----:B------:R-:W-:-:S09]  /*01d0*/  UISETP.NE.AND.EX UP0, UPT, UR5, URZ, UPT, UP0 ;  /* 0x000000ff0500728c */ /* 0x000fd2000bf05300 */
[----:B------:R-:W-:Y:S05]  /*01e0*/  BRA.U !UP0, `(.L_x_3) ;  /* 0x0000000108107547 */ /* 0x000fea000b800000 */
[----:B------:R-:W2:Y:S01]  /*01f0*/  LDC.64 R38, c[0x0][0x8a8] ;  /* 0x00022a00ff267b82 */ /* 0x000ea20000000a00 */
[----:B------:R-:W2:Y:S02]  /*0200*/  LDCU.64 UR4, c[0x0][0x358] ;  /* 0x00006b00ff0477ac */ /* 0x000ea40008000a00 */
[----:B--2---:R2:W5:Y:S01]  /*0210*/  LDG.E R38, desc[UR4][R38.64] ;  /* 0x0000000426267981 */ /* 0x004562000c1e1900 */
[----:B------:R-:W-:Y:S05]  /*0220*/  BRA `(.L_x_2) ;  /* 0x0000000000087947 */ /* 0x000fea0003800000 */
.L_x_3:
[----:B------:R-:W2:Y:S02]  /*0230*/  LDCU UR4, c[0x0][0x8a0] ;  /* 0x00011400ff0477ac */ /* 0x000ea40008000800 */
[----:B--2---:R-:W-:Y:S02]  /*0240*/  MOV R38, UR4 ;  /* 0x0000000400267c02 */ /* 0x004fe40008000f00 */
.L_x_2:
[----:B------:R-:W-:Y:S01]  /*0250*/  IMAD.U32 R0, RZ, RZ, UR18 ;  /* 0x00000012ff007e24 */ /* 0x000fe2000f8e00ff */
[----:B------:R-:W-:Y:S04]  /*0260*/  BSSY.RECONVERGENT B0, `(.L_x_4) ;  /* 0x000000c000007945 */ /* 0x000fe80003800200 */
[C---:B------:R-:W-:Y:S02]  /*0270*/  ISETP.NE.OR P1, PT, R0.reuse, 0x1, !P3 ;  /* 0x000000010000780c */ /* 0x040fe40005f25670 */
[----:B------:R-:W-:-:S11]  /*0280*/  ISETP.NE.OR P0, PT, R0, 0x3, !P3 ;  /* 0x000000030000780c */ /* 0x000fd60005f05670 */
[----:B------:R-:W-:Y:S05]  /*0290*/  @P1 BRA `(.L_x_5) ;  /* 0x0000000000201947 */ /* 0x000fea0003800000 */
[----:B------:R-:W3:Y:S02]  /*02a0*/  LDCU.64 UR4, c[0x0][0x348] ;  /* 0x00006900ff0477ac */ /* 0x000ee40008000a00 */
[----:B---3--:R-:W-:Y:S02]  /*02b0*/  UIADD3 UR6, UP1, UPT, UR4, 0x80, URZ ;  /* 0x0000008004067890 */ /* 0x008fe4000ff3e0ff */
[----:B------:R-:W-:Y:S02]  /*02c0*/  UIADD3 UR4, UP0, UPT, UR4, 0x180, URZ ;  /* 0x0000018004047890 */ /* 0x000fe4000ff1e0ff */
[----:B------:R-:W-:Y:S02]  /*02d0*/  UIADD3.X UR7, UPT, UPT, URZ, UR5, URZ, UP1, !UPT ;  /* 0x00000005ff077290 */ /* 0x000fe40008ffe4ff */
[----:B------:R-:W-:-:S07]  /*02e0*/  UIADD3.X UR5, UPT, UPT, URZ, UR5, URZ, UP0, !UPT ;  /* 0x00000005ff057290 */ /* 0x000fce00087fe4ff */
[----:B------:R3:W-:Y:S02]  /*02f0*/  UTMACCTL.PF [UR6] ;  /* 0x00000000060079b9 */ /* 0x0007e40008040000 */
[----:B------:R3:W-:Y:S02]  /*0300*/  UTMACCTL.PF [UR4] ;  /* 0x00000000040079b9 */ /* 0x0007e40008040000 */
[----:B---3--:R-:W-:Y:S01]  /*0310*/  NOP ;  /* 0x0000000000007918 */ /* 0x008fe20000000000 */
.L_x_5:
[----:B------:R-:W-:Y:S05]  /*0320*/  BSYNC.RECONVERGENT B0 ;  /* 0x0000000000007941 */ /* 0x000fea0003800200 */
.L_x_4:
[----:B------:R-:W-:Y:S04]  /*0330*/  BSSY.RECONVERGENT B0, `(.L_x_6) ;  /* 0x000000a000007945 */ /* 0x000fe80003800200 */
        /* <DEDUP_REMOVED lines=9> */
.L_x_7:
[----:B------:R-:W-:Y:S05]  /*03d0*/  BSYNC.RECONVERGENT B0 ;  /* 0x0000000000007941 */ /* 0x000fea0003800200 */
.L_x_6:
[----:B------:R-:W3:Y:S01]  /*03e0*/  LDCU.64 UR4, c[0x0][0x888] ;  /* 0x00011100ff0477ac */ /* 0x000ee20008000a00 */
[----:B------:R-:W-:Y:S02]  /*03f0*/  UISETP.EQ.U32.AND UP2, UPT, UR8, URZ, UPT ;  /* 0x000000ff0800728c */ /* 0x000fe4000bf42070 */
[----:B------:R-:W-:Y:S02]  /*0400*/  UPLOP3.LUT UP3, UPT, UPT, UPT, UPT, 0x80, 0x8 ;  /* 0x000000000008789c */ /* 0x000fe40003f6f070 */
[----:B---3--:R-:W-:-:S04]  /*0410*/  UISETP.NE.U32.AND UP0, UPT, UR4, URZ, UPT ;  /* 0x000000ff0400728c */ /* 0x008fc8000bf05070 */
[----:B------:R-:W-:-:S04]  /*0420*/  UISETP.NE.AND.EX UP1, UPT, UR5, URZ, UPT, UP0 ;  /* 0x000000ff0500728c */ /* 0x000fc8000bf25300 */
[----:B------:R-:W-:-:S04]  /*0430*/  UISETP.EQ.OR.EX UP4, UPT, UR9, URZ, !UP1, UP2 ;  /* 0x000000ff0900728c */ /* 0x000fc8000cf82720 */
[----:B------:R-:W-:-:S06]  /*0440*/  UP2UR UR4, UPR, URZ, 0x10 ;  /* 0x00000010ff047883 */ /* 0x000fcc0008000000 */
[----:B------:R-:W-:Y:S01]  /*0450*/  MOV R86, UR4 ;  /* 0x0000000400567c02 */ /* 0x000fe20008000f00 */
[----:B------:R-:W-:Y:S06]  /*0460*/  BRA.U !UP4, `(.L_x_8) ;  /* 0x000000010c207547 */ /* 0x000fec000b800000 */
[----:B------:R-:W-:Y:S01]  /*0470*/  UISETP.NE.U32.AND UP2, UPT, UR8, URZ, UPT ;  /* 0x000000ff0800728c */ /* 0x000fe2000bf45070 */
[----:B-----5:R-:W-:Y:S01]  /*0480*/  FSETP.NEU.AND P0, PT, R41, RZ, PT ;  /* 0x000000ff2900720b */ /* 0x020fe20003f0d000 */
[----:B------:R-:W-:Y:S02]  /*0490*/  USEL UR4, URZ, 0xffffffff, UP1 ;  /* 0xffffffffff047887 */ /* 0x000fe40008800000 */
[----:B------:R-:W-:-:S10]  /*04a0*/  UISETP.NE.AND.EX UP2, UPT, UR9, URZ, UPT, UP2 ;  /* 0x000000ff0900728c */ /* 0x000fd4000bf45320 */
[----:B------:R-:W-:Y:S01]  /*04b0*/  VOTEU.ANY UP0, P0 ;  /* 0x0000000000ff7886 */ /* 0x000fe20000000100 */
[----:B------:R-:W-:-:S04]  /*04c0*/  @!UP2 USEL UR4, URZ, 0xffffffff, UP0 ;  /* 0xffffffffff04a887 */ /* 0x000fc80008000000 */
[----:B------:R-:W-:-:S04]  /*04d0*/  ULOP3.LUT UR4, UR4, 0x1, URZ, 0xc0, !UPT ;  /* 0x0000000104047892 */ /* 0x000fc8000f8ec0ff */
[----:B------:R-:W-:-:S11]  /*04e0*/  UISETP.NE.U32.AND UP3, UPT, UR4, 0x1, UPT ;  /* 0x000000010400788c */ /* 0x000fd6000bf65070 */
.L_x_8:
[----:B-1----:R-:W1:Y:S02]  /*04f0*/  SHFL.IDX PT, R2, R85, RZ, 0x1f ;  /* 0x00001fff55027589 */ /* 0x002e6400000e0000 */
[----:B-1----:R-:W-:-:S13]  /*0500*/  ISETP.NE.AND P0, PT, R2, RZ, PT ;  /* 0x000000ff0200720c */ /* 0x002fda0003f05270 */
[----:B------:R-:W-:Y:S05]  /*0510*/  @P0 BRA `(.L_x_9) ;  /* 0x0000000000cc0947 */ /* 0x000fea0003800000 */
[----:B------:R-:W-:Y:S01]  /*0520*/  ELECT P0, URZ, PT ;  /* 0x0000000000ff782f */ /* 0x000fe20003800000 */
[----:B------:R-:W-:-:S12]  /*0530*/  BSSY.RECONVERGENT B0, `(.L_x_9) ;  /* 0x0000031000007945 */ /* 0x000fd80003800200 */
[----:B------:R-:W-:Y:S05]  /*0540*/  @!P0 BRA `(.L_x_10) ;  /* 0x0000000000bc8947 */ /* 0x000fea0003800000 */
[----:B------:R-:W1:Y:S01]  /*0550*/  S2UR UR4, SR_CgaCtaId ;  /* 0x00000000000479c3 */ /* 0x000e620000008800 */
[----:B------:R-:W-:Y:S01]  /*0560*/  UMOV UR5, 0x400 ;  /* 0x0000040000057882 */ /* 0x000fe20000000000 */
[----:B------:R-:W-:Y:S01]  /*0570*/  UMOV UR8, 0x1 ;  /* 0x0000000100087882 */ /* 0x000fe20000000000 */
[----:B------:R-:W-:Y:S01]  /*0580*/  UMOV UR6, 0x8 ;  /* 0x0000000800067882 */ /* 0x000fe20000000000 */
[----:B------:R-:W-:-:S04]  /*0590*/  UIADD3 UR8, UPT, UPT, -UR8, 0x100000, URZ ;  /* 0x0010000008087890 */ /* 0x000fc8000fffe1ff */
[----:B------:R-:W-:Y:S02]  /*05a0*/  USHF.L.U32 UR9, UR8, 0xb, URZ ;  /* 0x0000000b08097899 */ /* 0x000fe400080006ff */
[----:B------:R-:W-:Y:S02]  /*05b0*/  USHF.L.U32 UR8, UR8, 0x1, URZ ;  /* 0x0000000108087899 */ /* 0x000fe400080006ff */
[----:B------:R-:W-:-:S04]  /*05c0*/  UIADD3 UR6, UPT, UPT, -UR6, 0x100000, URZ ;  /* 0x0010000006067890 */ /* 0x000fc8000fffe1ff */
[----:B------:R-:W-:Y:S02]  /*05d0*/  USHF.L.U32 UR7, UR6, 0xb, URZ ;  /* 0x0000000b06077899 */ /* 0x000fe400080006ff */
[----:B------:R-:W-:Y:S02]  /*05e0*/  USHF.L.U32 UR6, UR6, 0x1, URZ ;  /* 0x0000000106067899 */ /* 0x000fe400080006ff */
[----:B-1----:R-:W-:Y:S01]  /*05f0*/  ULEA UR4, UR4, UR5, 0x18 ;  /* 0x0000000504047291 */ /* 0x002fe2000f8ec0ff */
[----:B------:R-:W1:Y:S11]  /*0600*/  FENCE.VIEW.ASYNC.S ;  /* 0x00000000000073c6 */ /* 0x000e760000000000 */
[----:B-1----:R1:W3:Y:S01]  /*0610*/  SYNCS.EXCH.64 URZ, [UR4], UR8 ;  /* 0x0000000804ff75b2 */ /* 0x0022e20008000100 */
[----:B------:R1:W4:Y:S01]  /*0620*/  SYNCS.EXCH.64 URZ, [UR4+0x88], UR6 ;  /* 0x0000880604ff75b2 */ /* 0x0003220008000100 */
[----:B------:R1:W1:Y:S01]  /*0630*/  SYNCS.EXCH.64 URZ, [UR4+0x8], UR8 ;  /* 0x0000080804ff75b2 */ /* 0x0002620008000100 */
        /* <DEDUP_REMOVED lines=31> */
[----:B---34-:R-:W-:Y:S01]  /*0830*/  NOP ;  /* 0x0000000000007918 */ /* 0x018fe20000000000 */
.L_x_10:
[----:B-1----:R-:W-:Y:S05]  /*0840*/  BSYNC.RECONVERGENT B0 ;  /* 0x0000000000007941 */ /* 0x002fea0003800200 */
.L_x_9:
[----:B------:R-:W1:Y:S01]  /*0850*/  SHFL.IDX PT, R2, R85, RZ, 0x1f ;  /* 0x00001fff55027589 */ /* 0x000e6200000e0000 */
[----:B------:R-:W-:Y:S01]  /*0860*/  NOP ;  /* 0x0000000000007918 */ /* 0x000fe20000000000 */
[----:B-1----:R-:W-:-:S13]  /*0870*/  ISETP.NE.AND P0, PT, R2, 0x1, PT ;  /* 0x000000010200780c */ /* 0x002fda0003f05270 */
[----:B------:R-:W-:Y:S05]  /*0880*/  @P0 BRA `(.L_x_11) ;  /* 0x0000000000480947 */ /* 0x000fea0003800000 */
        /* <DEDUP_REMOVED lines=9> */
[----:B------:R-:W-:Y:S01]  /*0920*/  USHF.L.U32 UR6, UR6, 0x1, URZ ;  /* 0x0000000106067899 */ /* 0x000fe200080006ff */
[----:B------:R-:W-:Y:S01]  /*0930*/  ELECT P0, URZ, PT ;  /* 0x0000000000ff782f */ /* 0x000fe20003800000 */
[----:B-1----:R-:W-:Y:S01]  /*0940*/  ULEA UR4, UR4, UR5, 0x18 ;  /* 0x0000000504047291 */ /* 0x002fe2000f8ec0ff */
[----:B------:R-:W1:Y:S11]  /*0950*/  FENCE.VIEW.ASYNC.S ;  /* 0x00000000000073c6 */ /* 0x000e760000000000 */
[----:B-1----:R1:W3:Y:S01]  /*0960*/  SYNCS.EXCH.64 URZ, [UR4+0x110], UR8 ;  /* 0x0001100804ff75b2 */ /* 0x0022e20008000100 */
[----:B------:R1:W4:Y:S01]  /*0970*/  SYNCS.EXCH.64 URZ, [UR4+0x120], UR6 ;  /* 0x0001200604ff75b2 */ /* 0x0003220008000100 */
[----:B------:R1:W1:Y:S01]  /*0980*/  SYNCS.EXCH.64 URZ, [UR4+0x118], UR8 ;  /* 0x0001180804ff75b2 */ /* 0x0002620008000100 */
[----:B------:R1:W1:Y:S01]  /*0990*/  SYNCS.EXCH.64 URZ, [UR4+0x128], UR6 ;  /* 0x0001280604ff75b2 */ /* 0x0002620008000100 */
[----:B------:R-:W-:Y:S01]  /*09a0*/  NOP ;  /* 0x0000000000007918 */ /* 0x000fe20000000000 */
.L_x_11:
[----:B------:R-:W2:Y:S01]  /*09b0*/  SHFL.IDX PT, R2, R85, RZ, 0x1f ;  /* 0x00001fff55027589 */ /* 0x000ea200000e0000 */
[----:B------:R-:W-:Y:S01]  /*09c0*/  NOP ;  /* 0x0000000000007918 */ /* 0x000fe20000000000 */
[----:B--2---:R-:W-:-:S13]  /*09d0*/  ISETP.NE.AND P0, PT, R2, 0x3, PT ;  /* 0x000000030200780c */ /* 0x004fda0003f05270 */
[----:B------:R-:W-:Y:S05]  /*09e0*/  @P0 BRA `(.L_x_12) ;  /* 0x0000000000300947 */ /* 0x000fea0003800000 */
[----:B-1----:R-:W1:Y:S01]  /*09f0*/  S2UR UR4, SR_CgaCtaId ;  /* 0x00000000000479c3 */ /* 0x002e620000008800 */
[----:B------:R-:W-:Y:S01]  /*0a00*/  UMOV UR6, 0x400 ;  /* 0x0000040000067882 */ /* 0x000fe20000000000 */
[----:B------:R-:W-:Y:S01]  /*0a10*/  UMOV UR5, 0x20 ;  /* 0x0000002000057882 */ /* 0x000fe20000000000 */
[----:B------:R-:W-:Y:S01]  /*0a20*/  ELECT P0, URZ, PT ;  /* 0x0000000000ff782f */ /* 0x000fe20003800000 */
[----:B-1----:R-:W-:Y:S02]  /*0a30*/  ULEA UR6, UR4, UR6, 0x18 ;  /* 0x0000000604067291 */ /* 0x002fe4000f8ec0ff */
[----:B------:R-:W-:-:S04]  /*0a40*/  UIADD3 UR4, UPT, UPT, -UR5, 0x100000, URZ ;  /* 0x0010000005047890 */ /* 0x000fc8000fffe1ff */
[----:B------:R-:W-:Y:S02]  /*0a50*/  USHF.L.U32 UR5, UR4, 0xb, URZ ;  /* 0x0000000b04057899 */ /* 0x000fe400080006ff */
[----:B------:R-:W-:Y:S01]  /*0a60*/  USHF.L.U32 UR4, UR4, 0x1, URZ ;  /* 0x0000000104047899 */ /* 0x000fe200080006ff */
[----:B------:R-:W1:Y:S11]  /*0a70*/  FENCE.VIEW.ASYNC.S ;  /* 0x00000000000073c6 */ /* 0x000e760000000000 */
[----:B-1----:R2:W1:Y:S01]  /*0a80*/  SYNCS.EXCH.64 URZ, [UR6+0x130], UR4 ;  /* 0x0001300406ff75b2 */ /* 0x0024620008000100 */
[----:B------:R2:W1:Y:S02]  /*0a90*/  SYNCS.EXCH.64 URZ, [UR6+0x138], UR4 ;  /* 0x0001380406ff75b2 */ /* 0x0004640008000100 */
[----:B--2---:R-:W-:Y:S01]  /*0aa0*/  NOP ;  /* 0x0000000000007918 */ /* 0x004fe20000000000 */
.L_x_12:
[----:B------:R-:W2:Y:S01]  /*0ab0*/  SHFL.IDX PT, R2, R85, RZ, 0x1f ;  /* 0x00001fff55027589 */ /* 0x000ea200000e0000 */
[----:B------:R-:W-:Y:S01]  /*0ac0*/  NOP ;  /* 0x0000000000007918 */ /* 0x000fe20000000000 */
[----:B--2---:R-:W-:-:S13]  /*0ad0*/  ISETP.NE.AND P0, PT, R2, 0x4, PT ;  /* 0x000000040200780c */ /* 0x004fda0003f05270 */
[----:B------:R-:W-:Y:S05]  /*0ae0*/  @P0 BRA `(.L_x_13) ;  /* 0x00000000004c0947 */ /* 0x000fea0003800000 */
[----:B-1----:R-:W1:Y:S01]  /*0af0*/  S2UR UR6, SR_CgaCtaId ;  /* 0x00000000000679c3 */ /* 0x002e620000008800 */
[----:B------:R-:W-:Y:S01]  /*0b00*/  UMOV UR4, 0x720 ;  /* 0x0000072000047882 */ /* 0x000fe20000000000 */
[----:B------:R-:W-:Y:S01]  /*0b10*/  UMOV UR5, 0x400 ;  /* 0x0000040000057882 */ /* 0x000fe20000000000 */
[----:B------:R-:W-:Y:S01]  /*0b20*/  USEL UR4, UR4, 0x620, UP3 ;  /* 0x0000062004047887 */ /* 0x000fe20009800000 */
[----:B------:R-:W-:Y:S01]  /*0b30*/  UMOV UR8, 0x1 ;  /* 0x0000000100087882 */ /* 0x000fe20000000000 */
[----:B------:R-:W-:Y:S01]  /*0b40*/  ELECT P0, URZ, PT ;  /* 0x0000000000ff782f */ /* 0x000fe20003800000 */
[----:B------:R-:W-:-:S04]  /*0b50*/  UIADD3 UR8, UPT, UPT, -UR8, 0x100000, URZ ;  /* 0x0010000008087890 */ /* 0x000fc8000fffe1ff */
[----:B------:R-:W-:Y:S02]  /*0b60*/  USHF.L.U32 UR9, UR8, 0xb, URZ ;  /* 0x0000000b08097899 */ /* 0x000fe400080006ff */
[----:B------:R-:W-:Y:S02]  /*0b70*/  USHF.L.U32 UR8, UR8, 0x1, URZ ;  /* 0x0000000108087899 */ /* 0x000fe400080006ff */
[----:B-1----:R-:W-:Y:S02]  /*0b80*/  ULEA UR6, UR6, UR5, 0x18 ;  /* 0x0000000506067291 */ /* 0x002fe4000f8ec0ff */
[----:B------:R-:W-:-:S04]  /*0b90*/  UIADD3 UR4, UPT, UPT, -UR4, 0x100000, URZ ;  /* 0x0010000004047890 */ /* 0x000fc8000fffe1ff */
[----:B------:R-:W-:Y:S02]  /*0ba0*/  USHF.L.U32 UR5, UR4, 0xb, URZ ;  /* 0x0000000b04057899 */ /* 0x000fe400080006ff */
[----:B------:R-:W-:Y:S01]  /*0bb0*/  USHF.L.U32 UR4, UR4, 0x1, URZ ;  /* 0x0000000104047899 */ /* 0x000fe200080006ff */
[----:B------:R-:W1:Y:S03]  /*0bc0*/  FENCE.VIEW.ASYNC.S ;  /* 0x00000000000073c6 */ /* 0x000e660000000000 */
[----:B-1----:R2:W1:Y:S08]  /*0bd0*/  SYNCS.EXCH.64 URZ, [UR6+0x140], UR8 ;  /* 0x0001400806ff75b2 */ /* 0x0024700008000100 */
[----:B------:R2:W1:Y:S01]  /*0be0*/  SYNCS.EXCH.64 URZ, [UR6+0x150], UR4 ;  /* 0x0001500406ff75b2 */ /* 0x0004620008000100 */
[----:B------:R2:W1:Y:S01]  /*0bf0*/  SYNCS.EXCH.64 URZ, [UR6+0x148], UR8 ;  /* 0x0001480806ff75b2 */ /* 0x0004620008000100 */
[----:B------:R2:W1:Y:S02]  /*0c00*/  SYNCS.EXCH.64 URZ, [UR6+0x158], UR4 ;  /* 0x0001580406ff75b2 */ /* 0x0004640008000100 */
[----:B--2---:R-:W-:Y:S01]  /*0c10*/  NOP ;  /* 0x0000000000007918 */ /* 0x004fe20000000000 */
.L_x_13:
[----:B------:R-:W2:Y:S01]  /*0c20*/  SHFL.IDX PT, R2, R85, RZ, 0x1f ;  /* 0x00001fff55027589 */ /* 0x000ea200000e0000 */
[----:B------:R-:W-:Y:S01]  /*0c30*/  NOP ;  /* 0x0000000000007918 */ /* 0x000fe20000000000 */
[----:B--2---:R-:W-:-:S13]  /*0c40*/  ISETP.NE.AND P0, PT, R2, 0x5, PT ;  /* 0x000000050200780c */ /* 0x004fda0003f05270 */
[----:B------:R-:W-:Y:S05]  /*0c50*/  @P0 BRA `(.L_x_14) ;  /* 0x0000000000580947 */ /* 0x000fea0003800000 */
[----:B-1----:R-:W1:Y:S01]  /*0c60*/  S2UR UR4, SR_CgaCtaId ;  /* 0x00000000000479c3 */ /* 0x002e620000008800 */
        /* <DEDUP_REMOVED lines=12> */
[----:B-1----:R2:W1:Y:S01]  /*0d30*/  SYNCS.EXCH.64 URZ, [UR4+0x160], UR8 ;  /* 0x0001600804ff75b2 */ /* 0x0024620008000100 */
[----:B------:R2:W1:Y:S01]  /*0d40*/  SYNCS.EXCH.64 URZ, [UR4+0x180], UR6 ;  /* 0x0001800604ff75b2 */ /* 0x0004620008000100 */
[----:B------:R2:W1:Y:S01]  /*0d50*/  SYNCS.EXCH.64 URZ, [UR4+0x168], UR8 ;  /* 0x0001680804ff75b2 */ /* 0x0004620008000100 */
[----:B------:R2:W1:Y:S01]  /*0d60*/  SYNCS.EXCH.64 URZ, [UR4+0x188], UR6 ;  /* 0x0001880604ff75b2 */ /* 0x0004620008000100 */
[----:B------:R2:W1:Y:S01]  /*0d70*/  SYNCS.EXCH.64 URZ, [UR4+0x170], UR8 ;  /* 0x0001700804ff75b2 */ /* 0x0004620008000100 */
[----:B------:R2:W1:Y:S01]  /*0d80*/  SYNCS.EXCH.64 URZ, [UR4+0x190], UR6 ;  /* 0x0001900604ff75b2 */ /* 0x0004620008000100 */
[----:B------:R2:W1:Y:S01]  /*0d90*/  SYNCS.EXCH.64 URZ, [UR4+0x178], UR8 ;  /* 0x0001780804ff75b2 */ /* 0x0004620008000100 */
[----:B------:R2:W1:Y:S02]  /*0da0*/  SYNCS.EXCH.64 URZ, [UR4+0x198], UR6 ;  /* 0x0001980604ff75b2 */ /* 0x0004640008000100 */
[----:B--2---:R-:W-:Y:S01]  /*0db0*/  NOP ;  /* 0x0000000000007918 */ /* 0x004fe20000000000 */
.L_x_14:
[----:B------:R-:W2:Y:S01]  /*0dc0*/  SHFL.IDX PT, R2, R85, RZ, 0x1f ;  /* 0x00001fff55027589 */ /* 0x000ea200000e0000 */
[----:B------:R-:W-:Y:S01]  /*0dd0*/  NOP ;  /* 0x0000000000007918 */ /* 0x000fe20000000000 */
[----:B--2---:R-:W-:-:S13]  /*0de0*/  ISETP.NE.AND P0, PT, R2, 0x3, PT ;  /* 0x000000030200780c */ /* 0x004fda0003f05270 */
[----:B------:R-:W-:Y:S05]  /*0df0*/  @P0 BRA `(.L_x_15) ;  /* 0x0000000000380947 */ /* 0x000fea0003800000 */
[----:B------:R-:W2:Y:S01]  /*0e00*/  S2UR UR5, SR_CgaCtaId ;  /* 0x00000000000579c3 */ /* 0x000ea20000008800 */
[----:B-1----:R-:W-:Y:S01]  /*0e10*/  UMOV UR4, 0x400 ;  /* 0x0000040000047882 */ /* 0x002fe20000000000 */
[----:B------:R-:W-:Y:S01]  /*0e20*/  UMOV UR6, 0x20 ;  /* 0x0000002000067882 */ /* 0x000fe20000000000 */
[----:B------:R-:W-:Y:S01]  /*0e30*/  ELECT P0, URZ, PT ;  /* 0x0000000000ff782f */ /* 0x000fe20003800000 */
[----:B------:R-:W-:-:S04]  /*0e40*/  UIADD3 UR6, UPT, UPT, -UR6, 0x100000, URZ ;  /* 0x0010000006067890 */ /* 0x000fc8000fffe1ff */
[----:B------:R-:W-:Y:S02]  /*0e50*/  USHF.L.U32 UR7, UR6, 0xb, URZ ;  /* 0x0000000b06077899 */ /* 0x000fe400080006ff */
[----:B------:R-:W-:Y:S02]  /*0e60*/  USHF.L.U32 UR6, UR6, 0x1, URZ ;  /* 0x0000000106067899 */ /* 0x000fe400080006ff */
[----:B--2---:R-:W-:Y:S01]  /*0e70*/  ULEA UR4, UR5, UR4, 0x18 ;  /* 0x0000000405047291 */ /* 0x004fe2000f8ec0ff */
[----:B------:R-:W1:Y:S11]  /*0e80*/  FENCE.VIEW.ASYNC.S ;  /* 0x00000000000073c6 */ /* 0x000e760000000000 */
[----:B-1----:R2:W1:Y:S01]  /*0e90*/  SYNCS.EXCH.64 URZ, [UR4+0x1a0], UR6 ;  /* 0x0001a00604ff75b2 */ /* 0x0024620008000100 */
[----:B------:R2:W1:Y:S01]  /*0ea0*/  SYNCS.EXCH.64 URZ, [UR4+0x1b0], UR6 ;  /* 0x0001b00604ff75b2 */ /* 0x0004620008000100 */
[----:B------:R2:W1:Y:S01]  /*0eb0*/  SYNCS.EXCH.64 URZ, [UR4+0x1a8], UR6 ;  /* 0x0001a80604ff75b2 */ /* 0x0004620008000100 */
[----:B------:R2:W1:Y:S02]  /*0ec0*/  SYNCS.EXCH.64 URZ, [UR4+0x1b8], UR6 ;  /* 0x0001b80604ff75b2 */ /* 0x0004640008000100 */
[----:B--2---:R-:W-:Y:S01]  /*0ed0*/  NOP ;  /* 0x0000000000007918 */ /* 0x004fe20000000000 */
.L_x_15:
[----:B-1----:R-:W1:Y:S01]  /*0ee0*/  LDCU UR4, c[0x0][0x36c] ;  /* 0x00006d80ff0477ac */ /* 0x002e620008000800 */
[----:B------:R-:W-:Y:S01]  /*0ef0*/  ISETP.NE.OR P3, PT, R0, 0x2, !P3 ;  /* 0x000000020000780c */ /* 0x000fe20005f65670 */
[----:B------:R-:W-:Y:S01]  /*0f00*/  NOP ;  /* 0x0000000000007918 */ /* 0x000fe20000000000 */
[----:B------:R-:W-:Y:S01]  /*0f10*/  LOP3.LUT R0, R93, 0x1f, RZ, 0xc0, !PT ;  /* 0x0000001f5d007812 */ /* 0x000fe200078ec0ff */
[----:B------:R-:W-:Y:S02]  /*0f20*/  UISETP.NE.AND UP4, UPT, UR18, 0x2, UPT ;  /* 0x000000021200788c */ /* 0x000fe4000bf85270 */
[----:B------:R-:W-:Y:S02]  /*0f30*/  UISETP.NE.AND UP5, UPT, UR18, URZ, UPT ;  /* 0x000000ff1200728c */ /* 0x000fe4000bfa5270 */
[----:B-1----:R-:W-:-:S09]  /*0f40*/  UISETP.EQ.U32.AND UP6, UPT, UR4, 0x1, UPT ;  /* 0x000000010400788c */ /* 0x002fd2000bfc2070 */
[----:B------:R-:W-:Y:S05]  /*0f50*/  BRA.U !UP6, `(.L_x_16) ;  /* 0x000000010e087547 */ /* 0x000fea000b800000 */
[----:B---34-:R-:W-:Y:S01]  /*0f60*/  UCGABAR_ARV ;  /* 0x00000000000079c7 */ /* 0x018fe20008000000 */
[----:B------:R-:W-:Y:S05]  /*0f70*/  BRA `(.L_x_17) ;  /* 0x0000000000047947 */ /* 0x000fea0003800000 */
.L_x_16:
[----:B---34-:R-:W-:Y:S01]  /*0f80*/  NOP ;  /* 0x0000000000007918 */ /* 0x018fe20000000000 */
.L_x_17:
[----:B------:R-:W1:Y:S01]  /*0f90*/  S2UR UR20, SR_CTAID.X ;  /* 0x00000000001479c3 */ /* 0x000e620000002500 */
[----:B------:R-:W-:-:S05]  /*0fa0*/  CS2R.32 R3, SR_CgaSize ;  /* 0x0000000000037805 */ /* 0x000fca0000008a00 */
[----:B------:R-:W-:-:S05]  /*0fb0*/  IMAD R3, R3, -0xa0, RZ ;  /* 0xffffff6003037824 */ /* 0x000fca00078e02ff */
[----:B------:R-:W-:-:S14]  /*0fc0*/  R2UR UR5, R3 ;  /* 0x00000000030572ca */ /* 0x000fdc00000e0000 */
[----:B------:R-:W2:Y:S01]  /*0fd0*/  LDCU UR5, c[0x0][UR5+0x2b0] ;  /* 0x00005600050577ac */ /* 0x000ea20008000800 */
[----:B------:R-:W-:-:S05]  /*0fe0*/  CS2R.32 R3, SR_CgaSize ;  /* 0x0000000000037805 */ /* 0x000fca0000008a00 */
[----:B------:R-:W-:-:S05]  /*0ff0*/  IMAD R3, R3, -0xa0, RZ ;  /* 0xffffff6003037824 */ /* 0x000fca00078e02ff */
[----:B------:R-:W-:-:S14]  /*1000*/  R2UR UR4, R3 ;  /* 0x00000000030472ca */ /* 0x000fdc00000e0000 */
[----:B------:R-:W3:Y:S01]  /*1010*/  LDCU UR4, c[0x0][UR4+0x2b4] ;  /* 0x00005680040477ac */ /* 0x000ee20008000800 */
[----:B------:R-:W4:Y:S01]  /*1020*/  S2UR UR30, SR_CTAID.Y ;  /* 0x00000000001e79c3 */ /* 0x000f220000002600 */
[----:B------:R-:W-:-:S05]  /*1030*/  CS2R.32 R3, SR_CgaSize ;  /* 0x0000000000037805 */ /* 0x000fca0000008a00 */
[----:B------:R-:W-:-:S05]  /*1040*/  IMAD R3, R3, -0xa0, RZ ;  /* 0xffffff6003037824 */ /* 0x000fca00078e02ff */
[----:B------:R-:W-:-:S14]  /*1050*/  R2UR UR59, R3 ;  /* 0x00000000033b72ca */ /* 0x000fdc00000e0000 */
[----:B------:R-:W3:Y:S01]  /*1060*/  LDCU UR59, c[0x0][UR59+0x2a0] ;  /* 0x000054003b3b77ac */ /* 0x000ee20008000800 */
[----:B------:R-:W-:-:S05]  /*1070*/  CS2R.32 R3, SR_CgaSize ;  /* 0x0000000000037805 */ /* 0x000fca0000008a00 */
[----:B------:R-:W-:-:S05]  /*1080*/  IMAD R3, R3, -0xa0, RZ ;  /* 0xffffff6003037824 */ /* 0x000fca00078e02ff */
[----:B------:R-:W-:-:S14]  /*1090*/  R2UR UR62, R3 ;  /* 0x00000000033e72ca */ /* 0x000fdc00000e0000 */
[----:B------:R-:W3:Y:S01]  /*10a0*/  LDCU UR62, c[0x0][UR62+0x2a4] ;  /* 0x000054803e3e77ac */ /* 0x000ee20008000800 */
[----:B------:R-:W3:Y:S01]  /*10b0*/  S2UR UR7, SR_CgaCtaId ;  /* 0x00000000000779c3 */ /* 0x000ee20000008800 */
[----:B------:R-:W3:Y:S01]  /*10c0*/  LDCU UR19, c[0x0][0xb24] ;  /* 0x00016480ff1377ac */ /* 0x000ee20008000800 */
[----:B------:R-:W3:Y:S01]  /*10d0*/  LDCU UR42, c[0x0][0xb24] ;  /* 0x00016480ff2a77ac */ /* 0x000ee20008000800 */
[----:B-1----:R-:W-:Y:S01]  /*10e0*/  I2FP.F32.U32 R3, UR20 ;  /* 0x0000001400037c45 */ /* 0x002fe20008201000 */
[----:B------:R-:W1:Y:S04]  /*10f0*/  LDCU UR23, c[0x0][0xb30] ;  /* 0x00016600ff1777ac */ /* 0x000e680008000800 */
[----:B--2---:R-:W-:Y:S01]  /*1100*/  FMUL R3, R3, UR5 ;  /* 0x0000000503037c20 */ /* 0x004fe20008400000 */
[----:B----4-:R-:W-:-:S05]  /*1110*/  I2FP.F32.U32 R2, UR30 ;  /* 0x0000001e00027c45 */ /* 0x010fca0008201000 */
[----:B------:R-:W2:Y:S01]  /*1120*/  F2I.U32.TRUNC.NTZ R3, R3 ;  /* 0x0000000300037305 */ /* 0x000ea2000020f000 */
[----:B---3--:R-:W-:Y:S01]  /*1130*/  FMUL R2, R2, UR4 ;  /* 0x0000000402027c20 */ /* 0x008fe20008400000 */
[----:B------:R-:W-:-:S06]  /*1140*/  USHF.L.U32 UR28, UR7, 0xa, URZ ;  /* 0x0000000a071c7899 */ /* 0x000fcc00080006ff */
[----:B------:R-:W3:Y:S01]  /*1150*/  F2I.U32.TRUNC.NTZ R2, R2 ;  /* 0x0000000200027305 */ /* 0x000ee2000020f000 */
[----:B------:R-:W-:Y:S01]  /*1160*/  ULOP3.LUT UR28, UR28, 0x1c00, URZ, 0xc0, !UPT ;  /* 0x00001c001c1c7892 */ /* 0x000fe2000f8ec0ff */
[----:B--2---:R-:W-:Y:S02]  /*1170*/  R2UR UR4, R3 ;  /* 0x00000000030472ca */ /* 0x004fe400000e0000 */
[----:B---3--:R-:W-:Y:S02]  /*1180*/  R2UR UR6, R2 ;  /* 0x00000000020672ca */ /* 0x008fe400000e0000 */
[----:B------:R-:W-:-:S09]  /*1190*/  PRMT R2, RZ, 0x7610, R2 ;  /* 0x00007610ff027816 */ /* 0x000fd20000000002 */
[----:B------:R-:W-:-:S04]  /*11a0*/  UIADD3 UR5, UPT, UPT, -UR4, URZ, URZ ;  /* 0x000000ff04057290 */ /* 0x000fc8000fffe1ff */
[----:B------:R-:W-:Y:S02]  /*11b0*/  UIMAD UR59, UR59, UR5, UR20 ;  /* 0x000000053b3b72a4 */ /* 0x000fe4000f8e0214 */
[----:B------:R-:W-:-:S04]  /*11c0*/  UIADD3 UR4, UPT, UPT, -UR6, URZ, URZ ;  /* 0x000000ff06047290 */ /* 0x000fc8000fffe1ff */
[----:B------:R-:W-:Y:S01]  /*11d0*/  UIMAD UR62, UR62, UR4, UR30 ;  /* 0x000000043e3e72a4 */ /* 0x000fe2000f8e021e */
[----:B-1----:R-:W-:Y:S11]  /*11e0*/  BRA.U UP5, `(.L_x_18) ;  /* 0x0000000105787547 */ /* 0x002ff6000b800000 */
[----:B------:R-:W-:-:S04]  /*11f0*/  UISETP.NE.AND UP0, UPT, UR62, URZ, UPT ;  /* 0x000000ff3e00728c */ /* 0x000fc8000bf05270 */
[----:B------:R-:W-:Y:S02]  /*1200*/  USEL UR5, URZ, 0x2, UP0 ;  /* 0x00000002ff057887 */ /* 0x000fe40008000000 */
[----:B------:R-:W-:Y:S02]  /*1210*/  USEL UR4, URZ, 0x4, UP0 ;  /* 0x00000004ff047887 */ /* 0x000fe40008000000 */
[----:B------:R-:W-:Y:S02]  /*1220*/  USEL UR7, URZ, 0x8, UP0 ;  /* 0x00000008ff077887 */ /* 0x000fe40008000000 */
[----:B------:R-:W-:Y:S02]  /*1230*/  USEL UR6, URZ, 0x10, UP0 ;  /* 0x00000010ff067887 */ /* 0x000fe40008000000 */
[----:B------:R-:W-:Y:S02]  /*1240*/  USEL UR8, URZ, 0x20, UP0 ;  /* 0x00000020ff087887 */ /* 0x000fe40008000000 */
[----:B------:R-:W-:-:S02]  /*1250*/  USEL UR12, URZ, 0x40, UP0 ;  /* 0x00000040ff0c7887 */ /* 0x000fc40008000000 */
[----:B------:R-:W-:Y:S02]  /*1260*/  USEL UR13, URZ, 0x80, UP0 ;  /* 0x00000080ff0d7887 */ /* 0x000fe40008000000 */
[----:B------:R-:W-:-:S04]  /*1270*/  UISETP.NE.AND UP0, UPT, UR62, URZ, UPT ;  /* 0x000000ff3e00728c */ /* 0x000fc8000bf05270 */
[----:B------:R-:W-:-:S04]  /*1280*/  UISETP.EQ.OR UP0, UPT, UR59, URZ, !UP0 ;  /* 0x000000ff3b00728c */ /* 0x000fc8000c702670 */
[----:B------:R-:W-:Y:S02]  /*1290*/  USEL UR11, URZ, 0x1, !UP0 ;  /* 0x00000001ff0b7887 */ /* 0x000fe4000c000000 */
[----:B------:R-:W-:-:S04]  /*12a0*/  UISETP.NE.AND UP0, UPT, UR59, 0x1, UPT ;  /* 0x000000013b00788c */ /* 0x000fc8000bf05270 */
[----:B------:R-:W-:Y:S02]  /*12b0*/  USEL UR10, UR5, 0x2, UP0 ;  /* 0x00000002050a7887 */ /* 0x000fe40008000000 */
[----:B------:R-:W-:-:S04]  /*12c0*/  UISETP.NE.AND UP0, UPT, UR59, 0x2, UPT ;  /* 0x000000023b00788c */ /* 0x000fc8000bf05270 */
[----:B------:R-:W-:Y:S02]  /*12d0*/  USEL UR4, UR4, 0x4, UP0 ;  /* 0x0000000404047887 */ /* 0x000fe40008000000 */
[----:B------:R-:W-:Y:S02]  /*12e0*/  UISETP.NE.AND UP0, UPT, UR59, 0x3, UPT ;  /* 0x000000033b00788c */ /* 0x000fe4000bf05270 */
[----:B------:R-:W-:Y:S02]  /*12f0*/  UIADD3 UR4, UPT, UPT, UR4, UR10, UR11 ;  /* 0x0000000a04047290 */ /* 0x000fe4000fffe00b */
        /* <DEDUP_REMOVED lines=10> */
[----:B------:R-:W-:-:S04]  /*13a0*/  USEL UR5, UR13, 0x80, UP0 ;  /* 0x000000800d057887 */ /* 0x000fc80008000000 */
[----:B------:R-:W-:-:S06]  /*13b0*/  UIADD3 UR4, UPT, UPT, UR4, UR5, URZ ;  /* 0x0000000504047290 */ /* 0x000fcc000fffe0ff */
[----:B------:R-:W-:-:S07]  /*13c0*/  MOV R2, UR4 ;  /* 0x0000000400027c02 */ /* 0x000fce0008000f00 */
.L_x_18:
[----:B------:R-:W1:Y:S01]  /*13d0*/  S2UR UR36, SR_CTAID.Z ;  /* 0x00000000002479c3 */ /* 0x000e620000002700 */
[----:B------:R-:W-:-:S09]  /*13e0*/  UISETP.GE.AND UP0, UPT, UR19, 0x1, UPT ;  /* 0x000000011300788c */ /* 0x000fd2000bf06270 */
[----:B------:R-:W-:Y:S05]  /*13f0*/  BRA.U !UP0, `(.L_x_19) ;  /* 0x0000000108d47547 */ /* 0x000fea000b800000 */
[----:B------:R-:W2:Y:S01]  /*1400*/  LDCU.128 UR12, c[0x0][0xb10] ;  /* 0x00016200ff0c77ac */ /* 0x000ea20008000c00 */
[----:B------:R-:W3:Y:S01]  /*1410*/  LDCU UR21, c[0x0][0xb0c] ;  /* 0x00016180ff1577ac */ /* 0x000ee20008000800 */
[----:B------:R-:W4:Y:S01]  /*1420*/  LDCU UR6, c[0x0][0x370] ;  /* 0x00006e00ff0677ac */ /* 0x000f220008000800 */
[----:B------:R-:W1:Y:S01]  /*1430*/  LDCU UR7, c[0x0][0x374] ;  /* 0x00006e80ff0777ac */ /* 0x000e620008000800 */
[----:B------:R-:W1:Y:S01]  /*1440*/  LDCU UR22, c[0x0][0xb20] ;  /* 0x00016400ff1677ac */ /* 0x000e620008000800 */
[----:B--2---:R-:W-:Y:S02]  /*1450*/  UIMAD.WIDE.U32 UR4, UR20, UR12, URZ ;  /* 0x0000000c140472a5 */ /* 0x004fe4000f8e00ff */
[----:B---3--:R-:W-:Y:S01]  /*1460*/  UISETP.NE.AND UP0, UPT, UR21, 0x1, UPT ;  /* 0x000000011500788c */ /* 0x008fe2000bf05270 */
[----:B------:R-:W2:Y:S01]  /*1470*/  LDCU.64 UR8, c[0x0][0xb28] ;  /* 0x00016500ff0877ac */ /* 0x000ea20008000a00 */
[----:B----4-:R-:W-:-:S03]  /*1480*/  UIMAD.WIDE.U32 UR10, UR6, UR12, URZ ;  /* 0x0000000c060a72a5 */ /* 0x010fc6000f8e00ff */
[----:B------:R-:W-:Y:S01]  /*1490*/  UMOV UR4, UR5 ;  /* 0x0000000500047c82 */ /* 0x000fe20008000000 */
[----:B------:R-:W-:Y:S02]  /*14a0*/  UISETP.NE.AND UP2, UPT, UR19, 0x1, UPT ;  /* 0x000000011300788c */ /* 0x000fe4000bf45270 */
[----:B------:R-:W-:Y:S01]  /*14b0*/  USHF.R.U32.HI UR4, URZ, UR13, UR4 ;  /* 0x0000000dff047299 */ /* 0x000fe20008011604 */
[----:B------:R-:W-:Y:S01]  /*14c0*/  UMOV UR10, UR11 ;  /* 0x0000000b000a7c82 */ /* 0x000fe20008000000 */
[----:B------:R-:W-:Y:S02]  /*14d0*/  UIMAD.WIDE.U32 UR16, UR30, UR15, URZ ;  /* 0x0000000f1e1072a5 */ /* 0x000fe4000f8e00ff */
[----:B------:R-:W-:Y:S02]  /*14e0*/  USEL UR5, UR20, UR4, !UP0 ;  /* 0x0000000414057287 */ /* 0x000fe4000c000000 */
[----:B------:R-:W-:Y:S02]  /*14f0*/  @UP0 USHF.R.U32.HI UR6, URZ, UR13, UR10 ;  /* 0x0000000dff060299 */ /* 0x000fe4000801160a */
[----:B------:R-:W-:-:S02]  /*1500*/  UISETP.NE.AND UP0, UPT, UR14, 0x1, UPT ;  /* 0x000000010e00788c */ /* 0x000fc4000bf05270 */
[----:B-1----:R-:W-:Y:S02]  /*1510*/  UIMAD.WIDE.U32 UR10, UR7, UR15, URZ ;  /* 0x0000000f070a72a5 */ /* 0x002fe4000f8e00ff */
[----:B--2---:R-:W-:Y:S01]  /*1520*/  UIMAD.WIDE.U32 UR12, UR6, UR8, URZ ;  /* 0x00000008060c72a5 */ /* 0x004fe2000f8e00ff */
[----:B------:R-:W-:Y:S02]  /*1530*/  UMOV UR4, UR17 ;  /* 0x0000001100047c82 */ /* 0x000fe40008000000 */
[----:B------:R-:W-:Y:S02]  /*1540*/  USHF.R.U32.HI UR4, URZ, UR22, UR4 ;  /* 0x00000016ff047299 */ /* 0x000fe40008011604 */
[----:B------:R-:W-:Y:S02]  /*1550*/  UMOV UR10, UR11 ;  /* 0x0000000b000a7c82 */ /* 0x000fe40008000000 */
[----:B------:R-:W-:Y:S01]  /*1560*/  UMOV UR12, UR13 ;  /* 0x0000000d000c7c82 */ /* 0x000fe20008000000 */
[----:B------:R-:W-:-:S02]  /*1570*/  @UP0 USHF.R.U32.HI UR7, URZ, UR22, UR10 ;  /* 0x00000016ff070299 */ /* 0x000fc4000801160a */
[----:B------:R-:W-:Y:S02]  /*1580*/  USEL UR4, UR30, UR4, !UP0 ;  /* 0x000000041e047287 */ /* 0x000fe4000c000000 */
[----:B------:R-:W-:Y:S02]  /*1590*/  UIMAD.WIDE.U32 UR10, UR7, UR8, URZ ;  /* 0x00000008070a72a5 */ /* 0x000fe4000f8e00ff */
[----:B------:R-:W-:Y:S02]  /*15a0*/  @UP2 USHF.R.U32.HI UR6, URZ, UR9, UR12 ;  /* 0x00000009ff062299 */ /* 0x000fe4000801160c */
[----:B------:R-:W-:-:S03]  /*15b0*/  UIMAD.WIDE.U32 UR12, UR4, UR8, URZ ;  /* 0x00000008040c72a5 */ /* 0x000fc6000f8e00ff */
[----:B------:R-:W-:Y:S02]  /*15c0*/  UMOV UR10, UR11 ;  /* 0x0000000b000a7c82 */ /* 0x000fe40008000000 */
[----:B------:R-:W-:Y:S02]  /*15d0*/  @UP2 USHF.R.U32.HI UR7, URZ, UR9, UR10 ;  /* 0x00000009ff072299 */ /* 0x000fe4000801160a */
[----:B------:R-:W-:Y:S02]  /*15e0*/  UIMAD UR10, UR6, UR19, URZ ;  /* 0x00000013060a72a4 */ /* 0x000fe4000f8e02ff */
[----:B------:R-:W-:-:S04]  /*15f0*/  UIMAD UR7, UR7, UR19, URZ ;  /* 0x00000013070772a4 */ /* 0x000fc8000f8e02ff */
[----:B------:R-:W-:-:S03]  /*1600*/  UISETP.GE.AND UP0, UPT, UR4, UR7, UPT ;  /* 0x000000070400728c */ /* 0x000fc6000bf06270 */
[----:B------:R-:W-:Y:S01]  /*1610*/  UMOV UR7, UR13 ;  /* 0x0000000d00077c82 */ /* 0x000fe20008000000 */
[----:B------:R-:W-:Y:S02]  /*1620*/  UISETP.GE.OR UP0, UPT, UR5, UR10, UP0 ;  /* 0x0000000a0500728c */ /* 0x000fe40008706670 */
[----:B------:R-:W-:Y:S02]  /*1630*/  UIMAD.WIDE.U32 UR10, UR5, UR8, URZ ;  /* 0x00000008050a72a5 */ /* 0x000fe4000f8e00ff */
[----:B------:R-:W-:Y:S02]  /*1640*/  USHF.R.U32.HI UR7, URZ, UR9, UR7 ;  /* 0x00000009ff077299 */ /* 0x000fe40008011607 */
[----:B------:R-:W-:Y:S02]  /*1650*/  UIADD3 UR10, UPT, UPT, -UR4, URZ, URZ ;  /* 0x000000ff040a7290 */ /* 0x000fe4000fffe1ff */
[----:B------:R-:W-:Y:S02]  /*1660*/  USEL UR7, UR4, UR7, !UP2 ;  /* 0x0000000704077287 */ /* 0x000fe4000d000000 */
[----:B------:R-:W-:Y:S01]  /*1670*/  UIMAD UR10, UR14, UR10, UR30 ;  /* 0x0000000a0e0a72a4 */ /* 0x000fe2000f8e021e */
[----:B------:R-:W-:Y:S01]  /*1680*/  @!UP0 UMOV UR8, UR11 ;  /* 0x0000000b00088c82 */ /* 0x000fe20008000000 */
[----:B------:R-:W-:-:S02]  /*1690*/  UIADD3 UR11, UPT, UPT, -UR5, URZ, URZ ;  /* 0x000000ff050b7290 */ /* 0x000fc4000fffe1ff */
[----:B------:R-:W-:Y:S02]  /*16a0*/  @!UP0 USHF.R.U32.HI UR8, URZ, UR9, UR8 ;  /* 0x00000009ff088299 */ /* 0x000fe40008011608 */
[----:B------:R-:W-:Y:S02]  /*16b0*/  UIADD3 UR9, UPT, UPT, -UR7, URZ, URZ ;  /* 0x000000ff07097290 */ /* 0x000fe4000fffe1ff */
[----:B------:R-:W-:Y:S02]  /*16c0*/  @!UP0 USEL UR8, UR5, UR8, !UP2 ;  /* 0x0000000805088287 */ /* 0x000fe4000d000000 */
[----:B------:R-:W-:Y:S02]  /*16d0*/  UIMAD UR9, UR19, UR9, UR4 ;  /* 0x00000009130972a4 */ /* 0x000fe4000f8e0204 */
[----:B------:R-:W-:Y:S02]  /*16e0*/  @!UP0 UIADD3 UR7, UPT, UPT, UR7, -UR8, URZ ;  /* 0x8000000807078290 */ /* 0x000fe4000fffe0ff */
[----:B------:R-:W-:-:S02]  /*16f0*/  @!UP0 UIMAD UR6, UR9, UR6, UR8 ;  /* 0x00000006090682a4 */ /* 0x000fc4000f8e0208 */
[----:B------:R-:W-:Y:S02]  /*1700*/  @!UP0 UIMAD UR4, UR7, UR19, UR5 ;  /* 0x00000013070482a4 */ /* 0x000fe4000f8e0205 */
[----:B------:R-:W-:Y:S02]  /*1710*/  UIMAD UR20, UR21, UR11, UR20 ;  /* 0x0000000b151472a4 */ /* 0x000fe4000f8e0214 */
[----:B------:R-:W-:Y:S01]  /*1720*/  UIMAD UR30, UR4, UR14, UR10 ;  /* 0x0000000e041e72a4 */ /* 0x000fe2000f8e020a */
[----:B------:R-:W-:Y:S02]  /*1730*/  @!UP0 UMOV UR5, UR6 ;  /* 0x0000000600058c82 */ /* 0x000fe40008000000 */
[----:B------:R-:W-:-:S12]  /*1740*/  UIMAD UR20, UR5, UR21, UR20 ;  /* 0x00000015051472a4 */ /* 0x000fd8000f8e0214 */
.L_x_19:
[----:B------:R-:W-:-:S09]  /*1750*/  UISETP.NE.AND UP0, UPT, UR23, 0x1, UPT ;  /* 0x000000011700788c */ /* 0x000fd2000bf05270 */
[----:B------:R-:W-:Y:S05]  /*1760*/  BRA.U UP0, `(.L_x_20) ;  /* 0x0000000100407547 */ /* 0x000fea000b800000 */
[----:B------:R-:W2:Y:S01]  /*1770*/  LDCU.128 UR8, c[0x0][0xb10] ;  /* 0x00016200ff0877ac */ /* 0x000ea20008000c00 */
[----:B------:R-:W3:Y:S01]  /*1780*/  LDCU UR12, c[0x0][0xb0c] ;  /* 0x00016180ff0c77ac */ /* 0x000ee20008000800 */
[----:B------:R-:W4:Y:S01]  /*1790*/  LDCU UR13, c[0x0][0xb20] ;  /* 0x00016400ff0d77ac */ /* 0x000f220008000800 */
[----:B--2---:R-:W-:Y:S02]  /*17a0*/  UIMAD.WIDE.U32 UR4, UR20, UR8, URZ ;  /* 0x00000008140472a5 */ /* 0x004fe4000f8e00ff */
[----:B------:R-:W-:Y:S02]  /*17b0*/  UIMAD.WIDE.U32 UR6, UR30, UR11, URZ ;  /* 0x0000000b1e0672a5 */ /* 0x000fe4000f8e00ff */
[----:B---3--:R-:W-:Y:S02]  /*17c0*/  UISETP.NE.AND UP0, UPT, UR12, 0x1, UPT ;  /* 0x000000010c00788c */ /* 0x008fe4000bf05270 */
[----:B------:R-:W-:-:S03]  /*17d0*/  USHF.R.U32.HI UR5, URZ, UR9, UR5 ;  /* 0x00000009ff057299 */ /* 0x000fc60008011605 */
[----:B------:R-:W-:Y:S01]  /*17e0*/  UMOV UR4, UR7 ;  /* 0x0000000700047c82 */ /* 0x000fe20008000000 */
[----:B------:R-:W-:Y:S02]  /*17f0*/  USEL UR5, UR20, UR5, !UP0 ;  /* 0x0000000514057287 */ /* 0x000fe4000c000000 */
[----:B------:R-:W-:Y:S02]  /*1800*/  UISETP.NE.AND UP0, UPT, UR10, 0x1, UPT ;  /* 0x000000010a00788c */ /* 0x000fe4000bf05270 */
[----:B----4-:R-:W-:-:S04]  /*1810*/  USHF.R.U32.HI UR4, URZ, UR13, UR4 ;  /* 0x0000000dff047299 */ /* 0x010fc80008011604 */
[----:B------:R-:W-:-:S04]  /*1820*/  USEL UR4, UR30, UR4, !UP0 ;  /* 0x000000041e047287 */ /* 0x000fc8000c000000 */
[----:B------:R-:W-:Y:S02]  /*1830*/  UIADD3 UR6, UPT, UPT, UR5, -UR4, URZ ;  /* 0x8000000405067290 */ /* 0x000fe4000fffe0ff */
[----:B------:R-:W-:Y:S02]  /*1840*/  UIADD3 UR4, UPT, UPT, -UR5, UR4, URZ ;  /* 0x0000000405047290 */ /* 0x000fe4000fffe1ff */
[----:B------:R-:W-:Y:S02]  /*1850*/  UIMAD UR30, UR6, UR10, UR30 ;  /* 0x0000000a061e72a4 */ /* 0x000fe4000f8e021e */
[----:B------:R-:W-:-:S12]  /*1860*/  UIMAD UR20, UR4, UR12, UR20 ;  /* 0x0000000c041472a4 */ /* 0x000fd8000f8e0214 */
.L_x_20:
[----:B------:R-:W-:Y:S01]  /*1870*/  UISETP.NE.AND UP0, UPT, UR18, 0x2, UPT ;  /* 0x000000021200788c */ /* 0x000fe2000bf05270 */
[----:B------:R-:W-:Y:S09]  /*1880*/  BRA.U !UP6, `(.L_x_21) ;  /* 0x000000010e0c7547 */ /* 0x000ff2000b800000 */
[----:B------:R-:W-:Y:S01]  /*1890*/  UCGABAR_WAIT ;  /* 0x0000000000007dc7 */ /* 0x000fe20008000000 */
[----:B------:R-:W-:Y:S01]  /*18a0*/  CCTL.IVALL ;  /* 0x00000000ff00798f */ /* 0x000fe20002000000 */
[----:B------:R-:W-:Y:S05]  /*18b0*/  BRA `(.L_x_22) ;  /* 0x0000000000047947 */ /* 0x000fea0003800000 */
.L_x_21:
[----:B------:R-:W-:Y:S06]  /*18c0*/  BAR.SYNC.DEFER_BLOCKING 0x0 ;  /* 0x0000000000007b1d */ /* 0x000fec0000010000 */
.L_x_22:
[----:B------:R-:W-:Y:S05]  /*18d0*/  BRA.U UP0, `(.L_x_23) ;  /* 0x00000019008c7547 */ /* 0x000fea000b800000 */
[----:B------:R-:W2:Y:S01]  /*18e0*/  LDCU UR6, c[0x0][0x38c] ;  /* 0x00007180ff0677ac */ /* 0x000ea20008000800 */
[----:B------:R-:W3:Y:S01]  /*18f0*/  S2UR UR8, SR_CgaCtaId ;  /* 0x00000000000879c3 */ /* 0x000ee20000008800 */
[----:B------:R-:W-:Y:S01]  /*1900*/  PLOP3.LUT P1, PT, PT, PT, UP3, 0x80, 0x8 ;  /* 0x000000000008781c */ /* 0x000fe20003f2f038 */
[----:B------:R-:W-:Y:S01]  /*1910*/  IMAD.MOV.U32 R12, RZ, RZ, 0x1 ;  /* 0x00000001ff0c7424 */ /* 0x000fe200078e00ff */
[----:B------:R-:W-:Y:S01]  /*1920*/  UMOV UR7, 0x400 ;  /* 0x0000040000077882 */ /* 0x000fe20000000000 */
[----:B------:R-:W-:Y:S01]  /*1930*/  UISETP.NE.AND UP1, UPT, UR18, URZ, UPT ;  /* 0x000000ff1200728c */ /* 0x000fe2000bf25270 */
[----:B------:R-:W-:Y:S01]  /*1940*/  ISETP.EQ.OR P2, PT, R0, RZ, P3 ;  /* 0x000000ff0000720c */ /* 0x000fe20001f42670 */
[----:B------:R-:W-:Y:S01]  /*1950*/  USEL UR24, URZ, 0x1, UP4 ;  /* 0x00000001ff187887 */ /* 0x000fe2000a000000 */
[----:B------:R-:W-:Y:S02]  /*1960*/  PLOP3.LUT P1, PT, P1, PT, PT, 0x8, 0x80 ;  /* 0x000000000080781c */ /* 0x000fe40000f2e170 */
[----:B------:R-:W-:Y:S01]  /*1970*/  CS2R R10, SRZ ;  /* 0x00000000000a7805 */ /* 0x000fe2000001ff00 */
[----:B------:R-:W-:Y:S01]  /*1980*/  IMAD.MOV.U32 R9, RZ, RZ, RZ ;  /* 0x000000ffff097224 */ /* 0x000fe200078e00ff */
[----:B------:R-:W4:Y:S01]  /*1990*/  LDCU UR40, c[0x0][0x370] ;  /* 0x00006e00ff2877ac */ /* 0x000f220008000800 */
[----:B------:R-:W-:Y:S01]  /*19a0*/  IMAD.MOV.U32 R8, RZ, RZ, 0x1 ;  /* 0x00000001ff087424 */ /* 0x000fe200078e00ff */
[----:B------:R-:W1:Y:S01]  /*19b0*/  LDCU.64 UR26, c[0x0][0x348] ;  /* 0x00006900ff1a77ac */ /* 0x000e620008000a00 */
[----:B--2---:R-:W-:-:S02]  /*19c0*/  UIADD3 UR5, UPT, UPT, UR6, 0x3f, URZ ;  /* 0x0000003f06057890 */ /* 0x004fc4000fffe0ff */
[----:B------:R-:W-:Y:S02]  /*19d0*/  USHF.R.U32.HI UR45, URZ, 0x6, UR28 ;  /* 0x00000006ff2d7899 */ /* 0x000fe4000801161c */
[----:B------:R-:W-:Y:S02]  /*19e0*/  USHF.R.S32.HI UR4, URZ, 0x1f, UR5 ;  /* 0x0000001fff047899 */ /* 0x000fe40008011405 */
[----:B---3--:R-:W-:Y:S02]  /*19f0*/  ULEA UR7, UR8, UR7, 0x18 ;  /* 0x0000000708077291 */ /* 0x008fe4000f8ec0ff */
[----:B------:R-:W-:Y:S02]  /*1a00*/  ULEA.HI UR4, UR4, UR5, URZ, 0x6 ;  /* 0x0000000504047291 */ /* 0x000fe4000f8f30ff */
[----:B------:R-:W-:Y:S02]  /*1a10*/  UIADD3 UR46, UPT, UPT, UR6, 0x7e, URZ ;  /* 0x0000007e062e7890 */ /* 0x000fe4000fffe0ff */
[----:B------:R-:W-:-:S02]  /*1a20*/  USHF.R.S32.HI UR43, URZ, 0x6, UR4 ;  /* 0x00000006ff2b7899 */ /* 0x000fc40008011404 */
[----:B------:R-:W-:Y:S02]  /*1a30*/  UIADD3 UR4, UPT, UPT, UR6, -0x1, URZ ;  /* 0xffffffff06047890 */ /* 0x000fe4000fffe0ff */
[----:B------:R-:W-:Y:S02]  /*1a40*/  UISETP.LT.U32.AND UP0, UPT, UR43, 0x11, UPT ;  /* 0x000000112b00788c */ /* 0x000fe4000bf01070 */
[----:B------:R-:W-:Y:S02]  /*1a50*/  UISETP.GE.U32.AND UP2, UPT, UR4, -0x7f, UPT ;  /* 0xffffff810400788c */ /* 0x000fe4000bf46070 */
[----:B------:R-:W-:Y:S01]  /*1a60*/  USEL UR41, UR43, 0x11, UP0 ;  /* 0x000000112b297887 */ /* 0x000fe20008000000 */
[----:B------:R-:W2:Y:S03]  /*1a70*/  LDCU UR39, c[0x0][0x374] ;  /* 0x00006e80ff2777ac */ /* 0x000ea60008000800 */
[----:B------:R-:W-:-:S02]  /*1a80*/  UIADD3 UR21, UPT, UPT, UR41, -0x1, URZ ;  /* 0xffffffff29157890 */ /* 0x000fc4000fffe0ff */
[----:B------:R-:W-:-:S03]  /*1a90*/  USEL UR24, UR24, 0x2, UP1 ;  /* 0x0000000218187887 */ /* 0x000fc60008800000 */
[----:B------:R-:W-:Y:S02]  /*1aa0*/  @UP2 UIADD3 UR21, UPT, UPT, UR41, URZ, URZ ;  /* 0x000000ff29152290 */ /* 0x000fe4000fffe0ff */
[----:B------:R-:W-:Y:S02]  /*1ab0*/  UIADD3 UR29, UPT, UPT, UR7, 0x15400, UR28 ;  /* 0x00015400071d7890 */ /* 0x000fe4000fffe01c */
[----:B------:R-:W-:Y:S02]  /*1ac0*/  UIADD3 UR44, UPT, UPT, UR43, -UR41, URZ ;  /* 0x800000292b2c7290 */ /* 0x000fe4000fffe0ff */
[----:B------:R-:W-:Y:S01]  /*1ad0*/  UIADD3 UR21, UPT, UPT, UR21, 0x1, URZ ;  /* 0x0000000115157890 */ /* 0x000fe2000fffe0ff */
[----:B-1--4-:R-:W-:-:S11]  /*1ae0*/  UMOV UR5, URZ ;  /* 0x000000ff00057c82 */ /* 0x012fd60008000000 */
.L_x_43:
[----:B-1----:R-:W1:Y:S02]  /*1af0*/  S2UR UR4, SR_CgaCtaId ;  /* 0x00000000000479c3 */ /* 0x002e640000008800 */
[----:B-1----:R-:W-:-:S09]  /*1b00*/  UISETP.NE.AND UP0, UPT, UR4, URZ, UPT ;  /* 0x000000ff0400728c */ /* 0x002fd2000bf05270 */
[----:B------:R-:W-:Y:S05]  /*1b10*/  BRA.U UP0, `(.L_x_24) ;  /* 0x0000000100287547 */ /* 0x000fea000b800000 */
[----:B------:R-:W-:Y:S02]  /*1b20*/  LEA R0, R9, UR7, 0x3 ;  /* 0x0000000709007c11 */ /* 0x000fe4000f8e18ff */
[----:B------:R-:W-:-:S04]  /*1b30*/  SHF.L.U32 R3, R8, 0x1f, RZ ;  /* 0x0000001f08037819 */ /* 0x000fc800000006ff */
[----:B------:R-:W1:Y:S02]  /*1b40*/  SYNCS.PHASECHK.TRANS64.TRYWAIT P0, [R0+URZ+0x1b0], R3 ;  /* 0x0001b003000075a7 */ /* 0x000e6400080011ff */
[----:B-1----:R-:W-:Y:S05]  /*1b50*/  @!P0 BRA `(.L_x_25) ;  /* 0x0000006400b88947 */ /* 0x002fea0003800000 */
.L_x_126:
[----:B------:R3:W-:Y:S01]  /*1b60*/  SYNCS.ARRIVE.TRANS64.A1T0 RZ, [R0+URZ+0x1a0], RZ ;  /* 0x0001a0ff00ff79a7 */ /* 0x0007e200081000ff */
[----:B------:R-:W-:-:S05]  /*1b70*/  VIADD R9, R9, 0x1 ;  /* 0x0000000109097836 */ /* 0x000fca0000000000 */
[----:B------:R-:W-:-:S04]  /*1b80*/  ISETP.NE.AND P0, PT, R9, 0x2, PT ;  /* 0x000000020900780c */ /* 0x000fc80003f05270 */
[----:B-1----:R-:W-:Y:S02]  /*1b90*/  SEL R3, RZ, 0x1, P0 ;  /* 0x00000001ff037807 */ /* 0x002fe40000000000 */
[----:B------:R-:W-:Y:S02]  /*1ba0*/  SEL R9, R9, RZ, P0 ;  /* 0x000000ff09097207 */ /* 0x000fe40000000000 */
[----:B------:R-:W-:-:S07]  /*1bb0*/  LOP3.LUT R8, R8, R3, RZ, 0x3c, !PT ;  /* 0x0000000308087212 */ /* 0x000fce00078e3cff */
.L_x_24:
[----:B------:R-:W-:Y:S01]  /*1bc0*/  ULEA UR4, UR5, UR7, 0x3 ;  /* 0x0000000705047291 */ /* 0x000fe2000f8e18ff */
[----:B---3--:R-:W-:Y:S01]  /*1bd0*/  SHF.L.U32 R0, R12, 0x1f, RZ ;  /* 0x0000001f0c007819 */ /* 0x008fe200000006ff */
[----:B------:R-:W-:Y:S02]  /*1be0*/  UISETP.GE.U32.AND UP0, UPT, UR46, 0x7f, UPT ;  /* 0x0000007f2e00788c */ /* 0x000fe4000bf06070 */
[----:B------:R-:W-:Y:S02]  /*1bf0*/  USHF.L.U32 UR35, UR20, 0x6, URZ ;  /* 0x0000000614237899 */ /* 0x000fe400080006ff */
[----:B------:R-:W-:Y:S01]  /*1c00*/  ULEA UR19, UR30, UR45, 0x7 ;  /* 0x0000002d1e137291 */ /* 0x000fe2000f8e38ff */
[----:B------:R-:W-:Y:S02]  /*1c10*/  UMOV UR13, URZ ;  /* 0x000000ff000d7c82 */ /* 0x000fe40008000000 */
[----:B------:R1:W3:Y:S02]  /*1c20*/  SYNCS.PHASECHK.TRANS64.TRYWAIT P0, [UR4+0x88], R0 ;  /* 0x00008800ff0075a7 */ /* 0x0002e40008001104 */
[----:B------:R-:W-:Y:S07]  /*1c30*/  BRA.U !UP0, `(.L_x_26) ;  /* 0x0000000108bc7547 */ /* 0x000fee000b800000 */
[----:B------:R-:W-:Y:S01]  /*1c40*/  UMOV UR6, URZ ;  /* 0x000000ff00067c82 */ /* 0x000fe20008000000 */
[----:B------:R-:W-:-:S05]  /*1c50*/  UMOV UR4, UR5 ;  /* 0x0000000500047c82 */ /* 0x000fca0008000000 */
.L_x_32:
[----:B------:R-:W-:Y:S01]  /*1c60*/  ULEA UR33, UR4, UR7, 0x3 ;  /* 0x0000000704217291 */ /* 0x000fe2000f8e18ff */
[----:B---3--:R-:W-:Y:S01]  /*1c70*/  @!P3 MOV R2, 0x3000 ;  /* 0x000030000002b802 */ /* 0x008fe20000000f00 */
[----:B-1-34-:R-:W-:Y:S10]  /*1c80*/  @P0 BRA `(.L_x_27) ;  /* 0x00000000000c0947 */ /* 0x01aff40003800000 */
[----:B------:R-:W-:-:S04]  /*1c90*/  SHF.L.U32 R3, R12, 0x1f, RZ ;  /* 0x0000001f0c037819 */ /* 0x000fc800000006ff */
[----:B------:R-:W3:Y:S02]  /*1ca0*/  SYNCS.PHASECHK.TRANS64.TRYWAIT P0, [UR33+0x88], R3 ;  /* 0x00008803ff0075a7 */ /* 0x000ee40008001121 */
[----:B---3--:R-:W-:Y:S05]  /*1cb0*/  @!P0 BRA `(.L_x_28) ;  /* 0x0000006400748947 */ /* 0x008fea0003800000 */
.L_x_27:
[----:B------:R3:W-:Y:S01]  /*1cc0*/  @!P3 SYNCS.ARRIVE.TRANS64 RZ, [UR33], R2 ;  /* 0x00000002ffffb9a7 */ /* 0x0007e20008000021 */
[----:B------:R-:W-:-:S04]  /*1cd0*/  ULOP3.LUT UR5, UR24, 0x2, URZ, 0xfc, !UPT ;  /* 0x0000000218057892 */ /* 0x000fc8000f8efcff */
[----:B------:R-:W-:-:S09]  /*1ce0*/  UISETP.NE.AND UP0, UPT, UR5, 0x2, UPT ;  /* 0x000000020500788c */ /* 0x000fd2000bf05270 */
[----:B------:R-:W-:Y:S05]  /*1cf0*/  BRA.U UP0, `(.L_x_29) ;  /* 0x0000000100047547 */ /* 0x000fea000b800000 */
[----:B--2---:R-:W-:Y:S05]  /*1d00*/  BPT.TRAP 0x1 ;  /* 0x000000040000795c */ /* 0x004fea0000300000 */
.L_x_29:
[----:B------:R-:W-:Y:S04]  /*1d10*/  BSSY.RECONVERGENT B0, `(.L_x_30) ;  /* 0x0000003000007945 */ /* 0x000fe80003800200 */
[----:B------:R-:W-:Y:S05]  /*1d20*/  @P2 BRA `(.L_x_31) ;  /* 0x0000000000042947 */ /* 0x000fea0003800000 */
[----:B--2---:R-:W-:Y:S05]  /*1d30*/  BPT.TRAP 0x1 ;  /* 0x000000040000795c */ /* 0x004fea0000300000 */
.L_x_31:
[----:B--2---:R-:W-:Y:S05]  /*1d40*/  BSYNC.RECONVERGENT B0 ;  /* 0x0000000000007941 */ /* 0x004fea0003800200 */
.L_x_30:
[----:B------:R-:W-:Y:S02]  /*1d50*/  UIADD3 UR5, UPT, UPT, UR4, 0x1, URZ ;  /* 0x0000000104057890 */ /* 0x000fe4000fffe0ff */
[----:B------:R-:W-:Y:S02]  /*1d60*/  USHF.L.U32 UR34, UR6, 0x6, URZ ;  /* 0x0000000606227899 */ /* 0x000fe400080006ff */
[----:B------:R-:W-:Y:S02]  /*1d70*/  UISETP.NE.AND UP0, UPT, UR5, 0x11, UPT ;  /* 0x000000110500788c */ /* 0x000fe4000bf05270 */
[----:B------:R-:W-:Y:S02]  /*1d80*/  UIADD3 UR6, UPT, UPT, UR6, 0x1, URZ ;  /* 0x0000000106067890 */ /* 0x000fe4000fffe0ff */
[----:B------:R-:W-:Y:S02]  /*1d90*/  USEL UR9, URZ, 0x1, UP0 ;  /* 0x00000001ff097887 */ /* 0x000fe40008000000 */
[----:B------:R-:W-:-:S02]  /*1da0*/  USEL UR5, UR5, URZ, UP0 ;  /* 0x000000ff05057287 */ /* 0x000fc40008000000 */
[----:B------:R-:W-:Y:S02]  /*1db0*/  ULEA UR32, UR4, UR7, 0xc ;  /* 0x0000000704207291 */ /* 0x000fe4000f8e60ff */
[----:B------:R-:W-:Y:S01]  /*1dc0*/  ULEA UR8, UR5, UR7, 0x3 ;  /* 0x0000000705087291 */ /* 0x000fe2000f8e18ff */
[----:B------:R-:W-:Y:S01]  /*1dd0*/  LOP3.LUT R12, R12, UR9, RZ, 0x3c, !PT ;  /* 0x000000090c0c7c12 */ /* 0x000fe2000f8e3cff */
[----:B------:R-:W-:Y:S02]  /*1de0*/  UIADD3 UR10, UP1, UPT, UR26, 0x80, URZ ;  /* 0x000000801a0a7890 */ /* 0x000fe4000ff3e0ff */
[----:B------:R-:W-:Y:S01]  /*1df0*/  ULEA UR16, UR4, UR28, 0xd ;  /* 0x0000001c04107291 */ /* 0x000fe2000f8e68ff */
[----:B-1----:R-:W-:Y:S01]  /*1e00*/  SHF.L.U32 R0, R12, 0x1f, RZ ;  /* 0x0000001f0c007819 */ /* 0x002fe200000006ff */
[----:B------:R-:W-:Y:S02]  /*1e10*/  UIADD3.X UR11, UPT, UPT, URZ, UR27, URZ, UP1, !UPT ;  /* 0x0000001bff0b7290 */ /* 0x000fe40008ffe4ff */
[----:B------:R-:W-:Y:S01]  /*1e20*/  UIADD3 UR32, UPT, UPT, UR32, 0x4400, URZ ;  /* 0x0000440020207890 */ /* 0x000fe2000fffe0ff */
[----:B------:R4:W1:Y:S01]  /*1e30*/  SYNCS.PHASECHK.TRANS64.TRYWAIT P0, [UR8+0x88], R0 ;  /* 0x00008800ff0075a7 */ /* 0x0008620008001108 */
[----:B------:R-:W-:-:S02]  /*1e40*/  UIADD3 UR8, UP0, UPT, UR26, 0x180, URZ ;  /* 0x000001801a087890 */ /* 0x000fc4000ff1e0ff */
[----:B------:R-:W-:Y:S02]  /*1e50*/  UIADD3 UR16, UPT, UPT, UR7, 0x15400, UR16 ;  /* 0x0001540007107890 */ /* 0x000fe4000fffe010 */
[----:B------:R-:W-:Y:S02]  /*1e60*/  UIADD3.X UR9, UPT, UPT, URZ, UR27, URZ, UP0, !UPT ;  /* 0x0000001bff097290 */ /* 0x000fe400087fe4ff */
[----:B------:R-:W-:Y:S01]  /*1e70*/  UISETP.NE.AND UP0, UPT, UR6, UR21, UPT ;  /* 0x000000150600728c */ /* 0x000fe2000bf05270 */
[----:B------:R-:W-:Y:S01]  /*1e80*/  UMOV UR12, 0x0 ;  /* 0x00000000000c7882 */ /* 0x000fe20000000000 */
[----:B------:R-:W-:Y:S01]  /*1e90*/  UMOV UR13, 0x10000000 ;  /* 0x10000000000d7882 */ /* 0x000fe20000000000 */
[----:B------:R-:W-:Y:S01]  /*1ea0*/  UMOV UR4, 0xff0000 ;  /* 0x00ff000000047882 */ /* 0x000fe20000000000 */
[----:B------:R-:W-:Y:S01]  /*1eb0*/  UMOV UR20, UR36 ;  /* 0x0000002400147c82 */ /* 0x000fe20008000000 */
[----:B------:R-:W-:Y:S01]  /*1ec0*/  UMOV UR17, UR33 ;  /* 0x0000002100117c82 */ /* 0x000fe20008000000 */
[----:B------:R-:W-:Y:S01]  /*1ed0*/  UMOV UR18, UR34 ;  /* 0x0000002200127c82 */ /* 0x000fe20008000000 */
[----:B------:R-:W-:Y:S01]  /*1ee0*/  UTMALDG.3D [UR32], [UR10], desc[UR12] ;  /* 0x00000c200a0075b4 */ /* 0x000fe20008011000 */
[----:B------:R2:W-:Y:S02]  /*1ef0*/  UTMALDG.3D.MULTICAST [UR16], [UR8], UR4, desc[UR12] ;  /* 0x00000c10080073b4 */ /* 0x0005e40008011804 */
[----:B--2---:R-:W-:Y:S01]  /*1f00*/  UMOV UR13, UR21 ;  /* 0x00000015000d7c82 */ /* 0x004fe20008000000 */
[----:B------:R-:W-:Y:S01]  /*1f10*/  UMOV UR4, UR5 ;  /* 0x0000000500047c82 */ /* 0x000fe20008000000 */
[----:B------:R-:W-:Y:S05]  /*1f20*/  BRA.U UP0, `(.L_x_32) ;  /* 0xfffffffd004c7547 */ /* 0x000fea000b83ffff */
.L_x_26:
[----:B------:R-:W-:Y:S01]  /*1f30*/  ULEA UR4, UR5, UR7, 0x3 ;  /* 0x0000000705047291 */ /* 0x000fe2000f8e18ff */
[----:B-1--4-:R-:W-:Y:S01]  /*1f40*/  SHF.L.U32 R0, R12, 0x1f, RZ ;  /* 0x0000001f0c007819 */ /* 0x012fe200000006ff */
[----:B------:R-:W-:Y:S01]  /*1f50*/  @!P1 SYNCS.ARRIVE.TRANS64.A1T0 RZ, [UR7+0x138], RZ ;  /* 0x000138ffffff99a7 */ /* 0x000fe20008100007 */
[----:B------:R-:W-:-:S06]  /*1f60*/  UISETP.GT.AND UP0, UPT, UR43, UR41, UPT ;  /* 0x000000292b00728c */ /* 0x000fcc000bf04270 */
[----:B---3--:R1:W3:Y:S03]  /*1f70*/  SYNCS.PHASECHK.TRANS64.TRYWAIT P0, [UR4+0x88], R0 ;  /* 0x00008800ff0075a7 */ /* 0x0082e60008001104 */
[----:B------:R-:W-:Y:S05]  /*1f80*/  BRA.U !UP0, `(.L_x_33) ;  /* 0x0000000108bc7547 */ /* 0x000fea000b800000 */
[----:B------:R-:W-:Y:S01]  /*1f90*/  UIADD3 UR25, UPT, UPT, UR44, UR13, URZ ;  /* 0x0000000d2c197290 */ /* 0x000fe2000fffe0ff */
[----:B------:R-:W-:-:S11]  /*1fa0*/  UMOV UR4, UR5 ;  /* 0x0000000500047c82 */ /* 0x000fd60008000000 */
.L_x_39:
[----:B------:R-:W-:Y:S01]  /*1fb0*/  ULEA UR9, UR4, UR7, 0x3 ;  /* 0x0000000704097291 */ /* 0x000fe2000f8e18ff */
[----:B---3--:R-:W-:Y:S01]  /*1fc0*/  @!P3 MOV R2, 0x3000 ;  /* 0x000030000002b802 */ /* 0x008fe20000000f00 */
[----:B-1-3--:R-:W-:Y:S10]  /*1fd0*/  @P0 BRA `(.L_x_34) ;  /* 0x00000000000c0947 */ /* 0x00aff40003800000 */
[----:B------:R-:W-:-:S04]  /*1fe0*/  SHF.L.U32 R3, R12, 0x1f, RZ ;  /* 0x0000001f0c037819 */ /* 0x000fc800000006ff */
[----:B------:R-:W3:Y:S02]  /*1ff0*/  SYNCS.PHASECHK.TRANS64.TRYWAIT P0, [UR9+0x88], R3 ;  /* 0x00008803ff0075a7 */ /* 0x000ee40008001109 */
[----:B---3--:R-:W-:Y:S05]  /*2000*/  @!P0 BRA `(.L_x_35) ;  /* 0x0000006000b88947 */ /* 0x008fea0003800000 */
.L_x_34:
[----:B------:R3:W-:Y:S01]  /*2010*/  @!P3 SYNCS.ARRIVE.TRANS64 RZ, [UR9], R2 ;  /* 0x00000002ffffb9a7 */ /* 0x0007e20008000009 */
[----:B------:R-:W-:-:S04]  /*2020*/  ULOP3.LUT UR5, UR24, 0x2, URZ, 0xfc, !UPT ;  /* 0x0000000218057892 */ /* 0x000fc8000f8efcff */
[----:B------:R-:W-:-:S09]  /*2030*/  UISETP.NE.AND UP0, UPT, UR5, 0x2, UPT ;  /* 0x000000020500788c */ /* 0x000fd2000bf05270 */
[----:B------:R-:W-:Y:S05]  /*2040*/  BRA.U UP0, `(.L_x_36) ;  /* 0x0000000100047547 */ /* 0x000fea000b800000 */
[----:B--2---:R-:W-:Y:S05]  /*2050*/  BPT.TRAP 0x1 ;  /* 0x000000040000795c */ /* 0x004fea0000300000 */
.L_x_36:
[----:B------:R-:W-:Y:S04]  /*2060*/  BSSY.RECONVERGENT B0, `(.L_x_37) ;  /* 0x0000003000007945 */ /* 0x000fe80003800200 */
[----:B------:R-:W-:Y:S05]  /*2070*/  @P2 BRA `(.L_x_38) ;  /* 0x0000000000042947 */ /* 0x000fea0003800000 */
[----:B--2---:R-:W-:Y:S05]  /*2080*/  BPT.TRAP 0x1 ;  /* 0x000000040000795c */ /* 0x004fea0000300000 */
.L_x_38:
[----:B--2---:R-:W-:Y:S05]  /*2090*/  BSYNC.RECONVERGENT B0 ;  /* 0x0000000000007941 */ /* 0x004fea0003800200 */
.L_x_37:
[----:B------:R-:W-:Y:S02]  /*20a0*/  UIADD3 UR5, UPT, UPT, UR4, 0x1, URZ ;  /* 0x0000000104057890 */ /* 0x000fe4000fffe0ff */
[----:B------:R-:W-:Y:S02]  /*20b0*/  UIADD3 UR14, UP1, UPT, UR26, 0x80, URZ ;  /* 0x000000801a0e7890 */ /* 0x000fe4000ff3e0ff */
[----:B------:R-:W-:Y:S02]  /*20c0*/  UISETP.NE.AND UP0, UPT, UR5, 0x11, UPT ;  /* 0x000000110500788c */ /* 0x000fe4000bf05270 */
[----:B------:R-:W-:Y:S02]  /*20d0*/  USHF.L.U32 UR10, UR13, 0x6, URZ ;  /* 0x000000060d0a7899 */ /* 0x000fe400080006ff */
[----:B------:R-:W-:Y:S02]  /*20e0*/  USEL UR8, URZ, 0x1, UP0 ;  /* 0x00000001ff087887 */ /* 0x000fe40008000000 */
[----:B------:R-:W-:-:S02]  /*20f0*/  USEL UR5, UR5, URZ, UP0 ;  /* 0x000000ff05057287 */ /* 0x000fc40008000000 */
[----:B------:R-:W-:Y:S02]  /*2100*/  UIADD3 UR22, UP0, UPT, UR26, 0x180, URZ ;  /* 0x000001801a167890 */ /* 0x000fe4000ff1e0ff */
[----:B------:R-:W-:Y:S01]  /*2110*/  LOP3.LUT R12, R12, UR8, RZ, 0x3c, !PT ;  /* 0x000000080c0c7c12 */ /* 0x000fe2000f8e3cff */
[----:B------:R-:W-:Y:S02]  /*2120*/  ULEA UR8, UR4, UR7, 0xc ;  /* 0x0000000704087291 */ /* 0x000fe4000f8e60ff */
[----:B------:R-:W-:Y:S01]  /*2130*/  ULEA UR6, UR5, UR7, 0x3 ;  /* 0x0000000705067291 */ /* 0x000fe2000f8e18ff */
[----:B-1----:R-:W-:Y:S01]  /*2140*/  SHF.L.U32 R0, R12, 0x1f, RZ ;  /* 0x0000001f0c007819 */ /* 0x002fe200000006ff */
[----:B------:R-:W-:Y:S02]  /*2150*/  UIADD3 UR8, UPT, UPT, UR8, 0x4400, URZ ;  /* 0x0000440008087890 */ /* 0x000fe4000fffe0ff */
[----:B------:R-:W-:Y:S02]  /*2160*/  UIADD3.X UR15, UPT, UPT, URZ, UR27, URZ, UP1, !UPT ;  /* 0x0000001bff0f7290 */ /* 0x000fe40008ffe4ff */
[----:B------:R-:W-:-:S02]  /*2170*/  ULEA UR16, UR4, UR29, 0xd ;  /* 0x0000001d04107291 */ /* 0x000fc4000f8e68ff */
[----:B------:R-:W-:Y:S01]  /*2180*/  UIADD3.X UR23, UPT, UPT, URZ, UR27, URZ, UP0, !UPT ;  /* 0x0000001bff177290 */ /* 0x000fe200087fe4ff */
[----:B------:R4:W1:Y:S01]  /*2190*/  SYNCS.PHASECHK.TRANS64.TRYWAIT P0, [UR6+0x88], R0 ;  /* 0x00008800ff0075a7 */ /* 0x0008620008001106 */
[----:B------:R-:W-:Y:S01]  /*21a0*/  UMOV UR30, 0x0 ;  /* 0x00000000001e7882 */ /* 0x000fe20000000000 */
[----:B------:R-:W-:Y:S01]  /*21b0*/  UMOV UR31, 0x10000000 ;  /* 0x10000000001f7882 */ /* 0x000fe20000000000 */
[----:B------:R-:W-:Y:S01]  /*21c0*/  UMOV UR11, UR35 ;  /* 0x00000023000b7c82 */ /* 0x000fe20008000000 */
[----:B------:R-:W-:Y:S01]  /*21d0*/  UMOV UR12, UR36 ;  /* 0x00000024000c7c82 */ /* 0x000fe20008000000 */
[----:B------:R-:W-:Y:S01]  /*21e0*/  UMOV UR6, 0xff0000 ;  /* 0x00ff000000067882 */ /* 0x000fe20000000000 */
[----:B------:R-:W-:Y:S01]  /*21f0*/  UMOV UR20, UR36 ;  /* 0x0000002400147c82 */ /* 0x000fe20008000000 */
[----:B------:R-:W-:Y:S01]  /*2200*/  UMOV UR17, UR9 ;  /* 0x0000000900117c82 */ /* 0x000fe20008000000 */
[----:B------:R-:W-:Y:S01]  /*2210*/  UMOV UR18, UR10 ;  /* 0x0000000a00127c82 */ /* 0x000fe20008000000 */
[----:B------:R4:W-:Y:S01]  /*2220*/  UTMALDG.3D [UR8], [UR14], desc[UR30] ;  /* 0x00001e080e0075b4 */ /* 0x0009e20008011000 */
[----:B------:R-:W-:Y:S01]  /*2230*/  UIADD3 UR13, UPT, UPT, UR13, 0x1, URZ ;  /* 0x000000010d0d7890 */ /* 0x000fe2000fffe0ff */
[----:B------:R-:W-:-:S03]  /*2240*/  UMOV UR4, UR5 ;  /* 0x0000000500047c82 */ /* 0x000fc60008000000 */
[----:B------:R-:W-:Y:S01]  /*2250*/  UISETP.NE.AND UP0, UPT, UR13, UR25, UPT ;  /* 0x000000190d00728c */ /* 0x000fe2000bf05270 */
[----:B------:R4:W-:Y:S08]  /*2260*/  UTMALDG.3D.MULTICAST [UR16], [UR22], UR6, desc[UR30] ;  /* 0x00001e10160073b4 */ /* 0x0009f00008011806 */
[----:B----4-:R-:W-:Y:S05]  /*2270*/  BRA.U UP0, `(.L_x_39) ;  /* 0xfffffffd004c7547 */ /* 0x010fea000b83ffff */
.L_x_33:
[C---:B------:R-:W-:Y:S01]  /*2280*/  LEA R3, R11.reuse, UR7, 0x3 ;  /* 0x000000070b037c11 */ /* 0x040fe2000f8e18ff */
[----:B------:R-:W-:Y:S01]  /*2290*/  NOP ;  /* 0x0000000000007918 */ /* 0x000fe20000000000 */
[----:B-1----:R-:W-:Y:S02]  /*22a0*/  SHF.L.U32 R0, R10, 0x1f, RZ ;  /* 0x0000001f0a007819 */ /* 0x002fe400000006ff */
[----:B------:R-:W-:Y:S02]  /*22b0*/  LEA R5, R11, UR7, 0x4 ;  /* 0x000000070b057c11 */ /* 0x000fe4000f8e20ff */
[----:B---3--:R-:W1:Y:S02]  /*22c0*/  SYNCS.PHASECHK.TRANS64.TRYWAIT P0, [R3+URZ+0x140], R0 ;  /* 0x00014000030075a7 */ /* 0x008e6400080011ff */
[----:B-1----:R-:W-:Y:S05]  /*22d0*/  @!P0 BRA `(.L_x_40) ;  /* 0x00000060001c8947 */ /* 0x002fea0003800000 */
.L_x_129:
[----:B------:R-:W3:Y:S01]  /*22e0*/  LDS.128 R4, [R5+0x1d0] ;  /* 0x0001d00005047984 */ /* 0x000ee20000000c00 */
[----:B------:R-:W-:Y:S01]  /*22f0*/  UISETP.GE.AND UP0, UPT, UR42, 0x1, UPT ;  /* 0x000000012a00788c */ /* 0x000fe2000bf06270 */
[----:B------:R-:W-:Y:S01]  /*2300*/  @!PT LDS RZ, [RZ] ;  /* 0x00000000fffff984 */ /* 0x000fe20000000800 */
[----:B------:R-:W-:Y:S01]  /*2310*/  @!PT LDS RZ, [RZ] ;  /* 0x00000000fffff984 */ /* 0x000fe20000000800 */
[----:B------:R-:W-:Y:S01]  /*2320*/  @!PT LDS RZ, [RZ] ;  /* 0x00000000fffff984 */ /* 0x000fe20000000800 */
[----:B------:R-:W-:Y:S01]  /*2330*/  @!PT LDS RZ, [RZ] ;  /* 0x00000000fffff984 */ /* 0x000fe20000000800 */
[----:B------:R4:W-:Y:S06]  /*2340*/  MEMBAR.ALL.CTA ;  /* 0x0000000000007992 */ /* 0x0009ec0000008000 */
[----:B----4-:R-:W4:Y:S01]  /*2350*/  FENCE.VIEW.ASYNC.S ;  /* 0x00000000000073c6 */ /* 0x010f220000000000 */
[----:B---3--:R-:W-:-:S13]  /*2360*/  LOP3.LUT P0, RZ, R6, 0x1, RZ, 0xc0, !PT ;  /* 0x0000000106ff7812 */ /* 0x008fda000780c0ff */
[----:B----4-:R-:W-:Y:S01]  /*2370*/  VOTEU.ANY UP1, P0 ;  /* 0x0000000000ff7886 */ /* 0x010fe20000020100 */
[----:B------:R-:W-:-:S13]  /*2380*/  PLOP3.LUT P0, PT, PT, PT, UP1, 0x80, 0x8 ;  /* 0x000000000008781c */ /* 0x000fda0003f0f018 */
[----:B-1----:R-:W-:Y:S02]  /*2390*/  @P0 LOP3.LUT R0, R5, 0xffff, RZ, 0xc0, !PT ;  /* 0x0000ffff05000812 */ /* 0x002fe400078ec0ff */
[----:B------:R-:W-:Y:S02]  /*23a0*/  @P0 MOV R2, R4 ;  /* 0x0000000400020202 */ /* 0x000fe40000000f00 */
[----:B------:R-:W-:Y:S01]  /*23b0*/  @P0 R2UR UR6, R0 ;  /* 0x00000000000602ca */ /* 0x000fe200000e0000 */
[----:B------:R-:W-:Y:S01]  /*23c0*/  VIADD R0, R3, 0x150 ;  /* 0x0000015003007836 */ /* 0x000fe20000000000 */
[----:B------:R-:W-:Y:S02]  /*23d0*/  @P0 SHF.R.U32.HI R4, RZ, 0x10, R5 ;  /* 0x00000010ff040819 */ /* 0x000fe40000011605 */
[----:B------:R-:W-:Y:S02]  /*23e0*/  @P0 R2UR UR8, R2 ;  /* 0x00000000020802ca */ /* 0x000fe400000e0000 */
[----:B------:R-:W-:-:S02]  /*23f0*/  PRMT R0, RZ, 0x654, R0 ;  /* 0x00000654ff007816 */ /* 0x000fc40000000000 */
[----:B------:R-:W-:Y:S02]  /*2400*/  @P0 R2UR UR4, R4 ;  /* 0x00000000040402ca */ /* 0x000fe400000e0000 */
[----:B------:R1:W-:Y:S03]  /*2410*/  SYNCS.ARRIVE.TRANS64.RED.A1T0 RZ, [R0+URZ], RZ ;  /* 0x000000ff00ff79a7 */ /* 0x0003e600081004ff */
[----:B------:R-:W-:-:S04]  /*2420*/  @UP1 UMOV UR37, UR6 ;  /* 0x0000000600251c82 */ /* 0x000fc80008000000 */
[----:B------:R-:W-:-:S04]  /*2430*/  @UP1 UMOV UR38, UR8 ;  /* 0x0000000800261c82 */ /* 0x000fc80008000000 */
[----:B------:R-:W-:Y:S01]  /*2440*/  @UP1 UMOV UR36, UR4 ;  /* 0x0000000400241c82 */ /* 0x000fe20008000000 */
[----:B------:R-:W-:Y:S05]  /*2450*/  BRA.U !UP0, `(.L_x_41) ;  /* 0x0000000108d47547 */ /* 0x000fea000b800000 */
[----:B------:R-:W2:Y:S01]  /*2460*/  LDCU.128 UR12, c[0x0][0xb10] ;  /* 0x00016200ff0c77ac */ /* 0x000ea20008000c00 */
[----:B------:R-:W3:Y:S01]  /*2470*/  LDCU UR25, c[0x0][0xb20] ;  /* 0x00016400ff1977ac */ /* 0x000ee20008000800 */
[----:B------:R-:W4:Y:S01]  /*2480*/  LDCU UR20, c[0x0][0xb0c] ;  /* 0x00016180ff1477ac */ /* 0x000f220008000800 */
[----:B------:R-:W1:Y:S01]  /*2490*/  LDCU.64 UR10, c[0x0][0xb28] ;  /* 0x00016500ff0a77ac */ /* 0x000e620008000a00 */
[----:B------:R-:W-:Y:S02]  /*24a0*/  UISETP.NE.AND UP3, UPT, UR42, 0x1, UPT ;  /* 0x000000012a00788c */ /* 0x000fe4000bf65270 */
[----:B--2---:R-:W-:Y:S02]  /*24b0*/  UIMAD.WIDE.U32 UR16, UR39, UR15, URZ ;  /* 0x0000000f271072a5 */ /* 0x004fe4000f8e00ff */
[----:B------:R-:W-:Y:S02]  /*24c0*/  UIMAD.WIDE.U32 UR8, UR40, UR12, URZ ;  /* 0x0000000c280872a5 */ /* 0x000fe4000f8e00ff */
[----:B------:R-:W-:-:S02]  /*24d0*/  UISETP.NE.AND UP0, UPT, UR14, 0x1, UPT ;  /* 0x000000010e00788c */ /* 0x000fc4000bf05270 */
[----:B------:R-:W-:Y:S01]  /*24e0*/  UIMAD.WIDE.U32 UR22, UR37, UR15, URZ ;  /* 0x0000000f251672a5 */ /* 0x000fe2000f8e00ff */
[----:B------:R-:W-:Y:S02]  /*24f0*/  UMOV UR16, UR17 ;  /* 0x0000001100107c82 */ /* 0x000fe40008000000 */
[----:B------:R-:W-:Y:S01]  /*2500*/  UMOV UR8, UR9 ;  /* 0x0000000900087c82 */ /* 0x000fe20008000000 */
[----:B---3--:R-:W-:Y:S02]  /*2510*/  USHF.R.U32.HI UR16, URZ, UR25, UR16 ;  /* 0x00000019ff107299 */ /* 0x008fe40008011610 */
[----:B----4-:R-:W-:Y:S02]  /*2520*/  UISETP.NE.AND UP2, UPT, UR20, 0x1, UPT ;  /* 0x000000011400788c */ /* 0x010fe4000bf45270 */
[----:B------:R-:W-:Y:S02]  /*2530*/  USHF.R.U32.HI UR8, URZ, UR13, UR8 ;  /* 0x0000000dff087299 */ /* 0x000fe40008011608 */
[----:B------:R-:W-:-:S02]  /*2540*/  USEL UR6, UR39, UR16, !UP0 ;  /* 0x0000001027067287 */ /* 0x000fc4000c000000 */
[----:B------:R-:W-:Y:S02]  /*2550*/  USEL UR8, UR40, UR8, !UP2 ;  /* 0x0000000828087287 */ /* 0x000fe4000d000000 */
[----:B-1----:R-:W-:Y:S01]  /*2560*/  UIMAD.WIDE.U32 UR16, UR6, UR10, URZ ;  /* 0x0000000a061072a5 */ /* 0x002fe2000f8e00ff */
[----:B------:R-:W-:Y:S01]  /*2570*/  UMOV UR4, UR23 ;  /* 0x0000001700047c82 */ /* 0x000fe20008000000 */
[----:B------:R-:W-:Y:S02]  /*2580*/  UIMAD.WIDE.U32 UR18, UR38, UR12, URZ ;  /* 0x0000000c261272a5 */ /* 0x000fe4000f8e00ff */
[----:B------:R-:W-:-:S03]  /*2590*/  UIMAD.WIDE.U32 UR22, UR8, UR10, URZ ;  /* 0x0000000a081672a5 */ /* 0x000fc6000f8e00ff */
[----:B------:R-:W-:Y:S01]  /*25a0*/  UMOV UR16, UR17 ;  /* 0x0000001100107c82 */ /* 0x000fe20008000000 */
[----:B------:R-:W-:Y:S02]  /*25b0*/  USHF.R.U32.HI UR4, URZ, UR25, UR4 ;  /* 0x00000019ff047299 */ /* 0x000fe40008011604 */
[----:B------:R-:W-:Y:S01]  /*25c0*/  @UP3 USHF.R.U32.HI UR6, URZ, UR11, UR16 ;  /* 0x0000000bff063299 */ /* 0x000fe20008011610 */
[----:B------:R-:W-:Y:S01]  /*25d0*/  UMOV UR18, UR19 ;  /* 0x0000001300127c82 */ /* 0x000fe20008000000 */
[----:B------:R-:W-:Y:S01]  /*25e0*/  UMOV UR22, UR23 ;  /* 0x0000001700167c82 */ /* 0x000fe20008000000 */
[----:B------:R-:W-:Y:S02]  /*25f0*/  USHF.R.U32.HI UR13, URZ, UR13, UR18 ;  /* 0x0000000dff0d7299 */ /* 0x000fe40008011612 */
[----:B------:R-:W-:Y:S02]  /*2600*/  USEL UR4, UR37, UR4, !UP0 ;  /* 0x0000000425047287 */ /* 0x000fe4000c000000 */
[----:B------:R-:W-:-:S02]  /*2610*/  @UP3 USHF.R.U32.HI UR8, URZ, UR11, UR22 ;  /* 0x0000000bff083299 */ /* 0x000fc40008011616 */
[----:B------:R-:W-:Y:S02]  /*2620*/  UIMAD UR9, UR42, UR6, URZ ;  /* 0x000000062a0972a4 */ /* 0x000fe4000f8e02ff */
[----:B------:R-:W-:Y:S02]  /*2630*/  USEL UR6, UR38, UR13, !UP2 ;  /* 0x0000000d26067287 */ /* 0x000fe4000d000000 */
[----:B------:R-:W-:Y:S02]  /*2640*/  UIMAD UR12, UR42, UR8, URZ ;  /* 0x000000082a0c72a4 */ /* 0x000fe4000f8e02ff */
[----:B------:R-:W-:Y:S02]  /*2650*/  UISETP.GE.AND UP0, UPT, UR4, UR9, UPT ;  /* 0x000000090400728c */ /* 0x000fe4000bf06270 */
[----:B------:R-:W-:Y:S02]  /*2660*/  UIMAD.WIDE.U32 UR16, UR4, UR10, URZ ;  /* 0x0000000a041072a5 */ /* 0x000fe4000f8e00ff */
[----:B------:R-:W-:-:S02]  /*2670*/  UISETP.GE.OR UP0, UPT, UR6, UR12, UP0 ;  /* 0x0000000c0600728c */ /* 0x000fc40008706670 */
[----:B------:R-:W-:Y:S02]  /*2680*/  UIMAD.WIDE.U32 UR12, UR6, UR10, URZ ;  /* 0x0000000a060c72a5 */ /* 0x000fe4000f8e00ff */
[----:B------:R-:W-:Y:S01]  /*2690*/  UIADD3 UR15, UPT, UPT, -UR4, URZ, URZ ;  /* 0x000000ff040f7290 */ /* 0x000fe2000fffe1ff */
[----:B------:R-:W-:Y:S01]  /*26a0*/  UMOV UR10, UR17 ;  /* 0x00000011000a7c82 */ /* 0x000fe20008000000 */
[----:B------:R-:W-:Y:S02]  /*26b0*/  UIADD3 UR12, UPT, UPT, -UR6, URZ, URZ ;  /* 0x000000ff060c7290 */ /* 0x000fe4000fffe1ff */
[----:B------:R-:W-:-:S03]  /*26c0*/  USHF.R.U32.HI UR10, URZ, UR11, UR10 ;  /* 0x0000000bff0a7299 */ /* 0x000fc6000801160a */
[----:B------:R-:W-:Y:S01]  /*26d0*/  @!UP0 UMOV UR9, UR13 ;  /* 0x0000000d00098c82 */ /* 0x000fe20008000000 */
[----:B------:R-:W-:Y:S02]  /*26e0*/  UIMAD UR15, UR14, UR15, UR37 ;  /* 0x0000000f0e0f72a4 */ /* 0x000fe4000f8e0225 */
[----:B------:R-:W-:Y:S02]  /*26f0*/  USEL UR10, UR4, UR10, !UP3 ;  /* 0x0000000a040a7287 */ /* 0x000fe4000d800000 */
[----:B------:R-:W-:Y:S02]  /*2700*/  @!UP0 USHF.R.U32.HI UR9, URZ, UR11, UR9 ;  /* 0x0000000bff098299 */ /* 0x000fe40008011609 */
[----:B------:R-:W-:Y:S02]  /*2710*/  UIADD3 UR11, UPT, UPT, -UR10, URZ, URZ ;  /* 0x000000ff0a0b7290 */ /* 0x000fe4000fffe1ff */
[----:B------:R-:W-:Y:S02]  /*2720*/  @!UP0 USEL UR9, UR6, UR9, !UP3 ;  /* 0x0000000906098287 */ /* 0x000fe4000d800000 */
[----:B------:R-:W-:-:S02]  /*2730*/  UIMAD UR11, UR42, UR11, UR4 ;  /* 0x0000000b2a0b72a4 */ /* 0x000fc4000f8e0204 */
[----:B------:R-:W-:Y:S02]  /*2740*/  @!UP0 UIADD3 UR10, UPT, UPT, UR10, -UR9, URZ ;  /* 0x800000090a0a8290 */ /* 0x000fe4000fffe0ff */
[----:B------:R-:W-:Y:S02]  /*2750*/  @!UP0 UIMAD UR9, UR11, UR8, UR9 ;  /* 0x000000080b0982a4 */ /* 0x000fe4000f8e0209 */
[----:B------:R-:W-:Y:S02]  /*2760*/  @!UP0 UIMAD UR4, UR42, UR10, UR6 ;  /* 0x0000000a2a0482a4 */ /* 0x000fe4000f8e0206 */
[----:B------:R-:W-:Y:S02]  /*2770*/  UIMAD UR8, UR20, UR12, UR38 ;  /* 0x0000000c140872a4 */ /* 0x000fe4000f8e0226 */
[----:B------:R-:W-:Y:S01]  /*2780*/  UIMAD UR37, UR4, UR14, UR15 ;  /* 0x0000000e042572a4 */ /* 0x000fe2000f8e020f */
[----:B------:R-:W-:Y:S02]  /*2790*/  @!UP0 UMOV UR6, UR9 ;  /* 0x0000000900068c82 */ /* 0x000fe40008000000 */
[----:B------:R-:W-:-:S12]  /*27a0*/  UIMAD UR38, UR6, UR20, UR8 ;  /* 0x00000014062672a4 */ /* 0x000fd8000f8e0208 */
.L_x_41:
[----:B------:R-:W3:Y:S02]  /*27b0*/  LDCU UR4, c[0x0][0xb30] ;  /* 0x00016600ff0477ac */ /* 0x000ee40008000800 */
[----:B---3--:R-:W-:-:S09]  /*27c0*/  UISETP.NE.AND UP0, UPT, UR4, 0x1, UPT ;  /* 0x000000010400788c */ /* 0x008fd2000bf05270 */
[----:B------:R-:W-:Y:S05]  /*27d0*/  BRA.U UP0, `(.L_x_42) ;  /* 0x0000000100447547 */ /* 0x000fea000b800000 */
[----:B------:R-:W3:Y:S01]  /*27e0*/  LDCU.128 UR12, c[0x0][0xb10] ;  /* 0x00016200ff0c77ac */ /* 0x000ee20008000c00 */
[----:B------:R-:W4:Y:S01]  /*27f0*/  LDCU UR16, c[0x0][0xb0c] ;  /* 0x00016180ff1077ac */ /* 0x000f220008000800 */
[----:B------:R-:W1:Y:S01]  /*2800*/  LDCU UR17, c[0x0][0xb20] ;  /* 0x00016400ff1177ac */ /* 0x000e620008000800 */
[----:B---3--:R-:W-:Y:S02]  /*2810*/  UIMAD.WIDE.U32 UR10, UR38, UR12, URZ ;  /* 0x0000000c260a72a5 */ /* 0x008fe4000f8e00ff */
[----:B------:R-:W-:Y:S02]  /*2820*/  UIMAD.WIDE.U32 UR8, UR37, UR15, URZ ;  /* 0x0000000f250872a5 */ /* 0x000fe4000f8e00ff */
[----:B----4-:R-:W-:Y:S02]  /*2830*/  UISETP.NE.AND UP2, UPT, UR16, 0x1, UPT ;  /* 0x000000011000788c */ /* 0x010fe4000bf45270 */
[----:B------:R-:W-:Y:S01]  /*2840*/  UISETP.NE.AND UP0, UPT, UR14, 0x1, UPT ;  /* 0x000000010e00788c */ /* 0x000fe2000bf05270 */
[----:B------:R-:W-:-:S02]  /*2850*/  UMOV UR6, UR11 ;  /* 0x0000000b00067c82 */ /* 0x000fc40008000000 */
[----:B------:R-:W-:Y:S01]  /*2860*/  UMOV UR4, UR9 ;  /* 0x0000000900047c82 */ /* 0x000fe20008000000 */
[----:B------:R-:W-:Y:S02]  /*2870*/  USHF.R.U32.HI UR6, URZ, UR13, UR6 ;  /* 0x0000000dff067299 */ /* 0x000fe40008011606 */
[----:B-1----:R-:W-:Y:S02]  /*2880*/  USHF.R.U32.HI UR4, URZ, UR17, UR4 ;  /* 0x00000011ff047299 */ /* 0x002fe40008011604 */
[----:B------:R-:W-:Y:S02]  /*2890*/  USEL UR6, UR38, UR6, !UP2 ;  /* 0x0000000626067287 */ /* 0x000fe4000d000000 */
[----:B------:R-:W-:-:S04]  /*28a0*/  USEL UR4, UR37, UR4, !UP0 ;  /* 0x0000000425047287 */ /* 0x000fc8000c000000 */
[----:B------:R-:W-:Y:S02]  /*28b0*/  UIADD3 UR8, UPT, UPT, UR6, -UR4, URZ ;  /* 0x8000000406087290 */ /* 0x000fe4000fffe0ff */
[----:B------:R-:W-:Y:S02]  /*28c0*/  UIADD3 UR4, UPT, UPT, -UR6, UR4, URZ ;  /* 0x0000000406047290 */ /* 0x000fe4000fffe1ff */
[----:B------:R-:W-:Y:S02]  /*28d0*/  UIMAD UR37, UR8, UR14, UR37 ;  /* 0x0000000e082572a4 */ /* 0x000fe4000f8e0225 */
[----:B------:R-:W-:-:S12]  /*28e0*/  UIMAD UR38, UR4, UR16, UR38 ;  /* 0x00000010042672a4 */ /* 0x000fd8000f8e0226 */
.L_x_42:
[----:B------:R-:W-:Y:S01]  /*28f0*/  VIADD R11, R11, 0x1 ;  /* 0x000000010b0b7836 */ /* 0x000fe20000000000 */
[----:B------:R-:W-:Y:S01]  /*2900*/  PLOP3.LUT P1, PT, PT, PT, PT, 0x80, 0x8 ;  /* 0x000000000008781c */ /* 0x000fe20003f2f070 */
[----:B------:R-:W-:Y:S02]  /*2910*/  UIADD3 UR20, UPT, UPT, UR38, UR59, URZ ;  /* 0x0000003b26147290 */ /* 0x000fe4000fffe0ff */
[----:B------:R-:W-:Y:S01]  /*2920*/  UIADD3 UR30, UPT, UPT, UR37, UR62, URZ ;  /* 0x0000003e251e7290 */ /* 0x000fe2000fffe0ff */
[----:B------:R-:W-:-:S04]  /*2930*/  ISETP.NE.AND P0, PT, R11, 0x2, PT ;  /* 0x000000020b00780c */ /* 0x000fc80003f05270 */
[----:B------:R-:W-:Y:S02]  /*2940*/  SEL R3, RZ, 0x1, P0 ;  /* 0x00000001ff037807 */ /* 0x000fe40000000000 */
[----:B------:R-:W-:Y:S02]  /*2950*/  SEL R11, R11, RZ, P0 ;  /* 0x000000ff0b0b7207 */ /* 0x000fe40000000000 */
[----:B------:R-:W-:Y:S01]  /*2960*/  LOP3.LUT R10, R10, R3, RZ, 0x3c, !PT ;  /* 0x000000030a0a7212 */ /* 0x000fe200078e3cff */
[----:B------:R-:W-:Y:S06]  /*2970*/  BRA.U UP1, `(.L_x_43) ;  /* 0xfffffff1015c7547 */ /* 0x000fec000b83ffff */
[----:B------:R-:W-:Y:S01]  /*2980*/  UIADD3 UR7, UPT, UPT, UR7, 0x88, URZ ;  /* 0x0000008807077890 */ /* 0x000fe2000fffe0ff */
[----:B------:R-:W-:-:S03]  /*2990*/  SHF.L.U32 R3, R12, 0x1f, RZ ;  /* 0x0000001f0c037819 */ /* 0x000fc600000006ff */
[----:B------:R-:W-:-:S09]  /*29a0*/  ULEA UR4, UR5, UR7, 0x3 ;  /* 0x0000000705047291 */ /* 0x000fd2000f8e18ff */
[----:B------:R-:W3:Y:S02]  /*29b0*/  SYNCS.PHASECHK.TRANS64.TRYWAIT P0, [UR4], R3 ;  /* 0x00000003ff0075a7 */ /* 0x000ee40008001104 */
[----:B---3--:R-:W-:Y:S05]  /*29c0*/  @!P0 BRA `(.L_x_44) ;  /* 0x0000005800748947 */ /* 0x008fea0003800000 */
.L_x_131:
[----:B------:R-:W-:-:S04]  /*29d0*/  UIADD3 UR4, UPT, UPT, UR5, 0x1, URZ ;  /* 0x0000000105047890 */ /* 0x000fc8000fffe0ff */
[----:B------:R-:W-:-:S04]  /*29e0*/  UISETP.NE.AND UP0, UPT, UR4, 0x11, UPT ;  /* 0x000000110400788c */ /* 0x000fc8000bf05270 */
[----:B------:R-:W-:Y:S02]  /*29f0*/  USEL UR6, URZ, 0x1, UP0 ;  /* 0x00000001ff067887 */ /* 0x000fe40008000000 */
[----:B------:R-:W-:-:S04]  /*2a00*/  USEL UR4, UR4, URZ, UP0 ;  /* 0x000000ff04047287 */ /* 0x000fc80008000000 */
[----:B------:R-:W-:Y:S01]  /*2a10*/  ULEA UR5, UR4, UR7, 0x3 ;  /* 0x0000000704057291 */ /* 0x000fe2000f8e18ff */
[----:B------:R-:W-:-:S04]  /*2a20*/  LOP3.LUT R2, R12, UR6, RZ, 0x3c, !PT ;  /* 0x000000060c027c12 */ /* 0x000fc8000f8e3cff */
[----:B-1----:R-:W-:-:S04]  /*2a30*/  SHF.L.U32 R3, R2, 0x1f, RZ ;  /* 0x0000001f02037819 */ /* 0x002fc800000006ff */
[----:B------:R-:W1:Y:S02]  /*2a40*/  SYNCS.PHASECHK.TRANS64.TRYWAIT P0, [UR5], R3 ;  /* 0x00000003ff0075a7 */ /* 0x000e640008001105 */
[----:B-1----:R-:W-:Y:S05]  /*2a50*/  @!P0 BRA `(.L_x_45) ;  /* 0x0000005800688947 */ /* 0x002fea0003800000 */
.L_x_133:
        /* <DEDUP_REMOVED lines=9> */
.L_x_135:
        /* <DEDUP_REMOVED lines=9> */
.L_x_137:
        /* <DEDUP_REMOVED lines=9> */
.L_x_139:
        /* <DEDUP_REMOVED lines=9> */
.L_x_141:
        /* <DEDUP_REMOVED lines=9> */
.L_x_143:
        /* <DEDUP_REMOVED lines=9> */
.L_x_145:
        /* <DEDUP_REMOVED lines=9> */
.L_x_147:
        /* <DEDUP_REMOVED lines=9> */
.L_x_149:
        /* <DEDUP_REMOVED lines=9> */
.L_x_151:
        /* <DEDUP_REMOVED lines=9> */
.L_x_153:
        /* <DEDUP_REMOVED lines=9> */
.L_x_155:
        /* <DEDUP_REMOVED lines=9> */
.L_x_157:
        /* <DEDUP_REMOVED lines=9> */
.L_x_159:
        /* <DEDUP_REMOVED lines=9> */
.L_x_161:
[----:B------:R-:W-:-:S04]  /*3240*/  UIADD3 UR4, UPT, UPT, UR4, 0x1, URZ ;  /* 0x0000000104047890 */ /* 0x000fc8000fffe0ff */
[----:B------:R-:W-:-:S04]  /*3250*/  UISETP.NE.AND UP0, UPT, UR4, 0x11, UPT ;  /* 0x000000110400788c */ /* 0x000fc8000bf05270 */
[----:B------:R-:W-:Y:S02]  /*3260*/  USEL UR5, URZ, 0x1, UP0 ;  /* 0x00000001ff057887 */ /* 0x000fe40008000000 */
[----:B------:R-:W-:-:S04]  /*3270*/  USEL UR4, UR4, URZ, UP0 ;  /* 0x000000ff04047287 */ /* 0x000fc80008000000 */
[----:B------:R-:W-:Y:S01]  /*3280*/  ULEA UR4, UR4, UR7, 0x3 ;  /* 0x0000000704047291 */ /* 0x000fe2000f8e18ff */
[----:B-1----:R-:W-:-:S04]  /*3290*/  LOP3.LUT R3, R2, UR5, RZ, 0x3c, !PT ;  /* 0x0000000502037c12 */ /* 0x002fc8000f8e3cff */
[----:B------:R-:W-:Y:S01]  /*32a0*/  SHF.L.U32 R3, R3, 0x1f, RZ ;  /* 0x0000001f03037819 */ /* 0x000fe200000006ff */
[----:B------:R-:W-:-:S07]  /*32b0*/  IMAD.U32 R0, RZ, RZ, UR4 ;  /* 0x00000004ff007e24 */ /* 0x000fce000f8e00ff */
.L_x_60:
[----:B-1----:R1:W3:Y:S02]  /*32c0*/  SYNCS.PHASECHK.TRANS64.TRYWAIT P0, [R0+URZ], R3 ;  /* 0x00000003000075a7 */ /* 0x0022e400080011ff */
[----:B---3--:R-:W-:Y:S05]  /*32d0*/  @!P0 NANOSLEEP.SYNCS 0x989680 ;  /* 0x009896800000895d */ /* 0x008fea0003900000 */
[----:B------:R-:W3:Y:S02]  /*32e0*/  @!P0 SYNCS.PHASECHK.TRANS64 P0, [R0+URZ], R3 ;  /* 0x00000003000085a7 */ /* 0x000ee400080010ff */
[----:B--23--:R-:W-:Y:S05]  /*32f0*/  @P0 EXIT ;  /* 0x000000000000094d */ /* 0x00cfea0003800000 */
[----:B------:R-:W-:Y:S05]  /*3300*/  BRA `(.L_x_60) ;  /* 0xfffffffc00ec7947 */ /* 0x000fea000383ffff */
.L_x_23:
[----:B------:R-:W2:Y:S02]  /*3310*/  S2UR UR4, SR_CgaCtaId ;  /* 0x00000000000479c3 */ /* 0x000ea40000008800 */
[----:B--2---:R-:W-:-:S04]  /*3320*/  UISETP.NE.AND UP0, UPT, UR4, URZ, UPT ;  /* 0x000000ff0400728c */ /* 0x004fc8000bf05270 */
[----:B------:R-:W-:-:S09]  /*3330*/  UISETP.NE.OR UP0, UPT, UR18, 0x1, UP0 ;  /* 0x000000011200788c */ /* 0x000fd20008705670 */
[----:B------:R-:W-:Y:S05]  /*3340*/  BRA.U UP0, `(.L_x_61) ;  /* 0x00000005004c7547 */ /* 0x000fea000b800000 */
[----:B------:R-:W2:Y:S01]  /*3350*/  S2UR UR5, SR_CgaCtaId ;  /* 0x00000000000579c3 */ /* 0x000ea20000008800 */
[----:B------:R-:W-:Y:S01]  /*3360*/  UMOV UR4, 0x400 ;  /* 0x0000040000047882 */ /* 0x000fe20000000000 */
[----:B------:R-:W-:Y:S01]  /*3370*/  ISETP.GE.U32.AND P2, PT, R0, 0x8, PT ;  /* 0x000000080000780c */ /* 0x000fe20003f46070 */
[----:B------:R-:W-:Y:S01]  /*3380*/  IMAD.MOV.U32 R12, RZ, RZ, 0x1 ;  /* 0x00000001ff0c7424 */ /* 0x000fe200078e00ff */
[----:B------:R-:W-:Y:S02]  /*3390*/  CS2R R10, SRZ ;  /* 0x00000000000a7805 */ /* 0x000fe4000001ff00 */
[----:B------:R-:W-:Y:S01]  /*33a0*/  CS2R R8, SRZ ;  /* 0x0000000000087805 */ /* 0x000fe2000001ff00 */
[----:B--2---:R-:W-:-:S03]  /*33b0*/  ULEA UR6, UR5, UR4, 0x18 ;  /* 0x0000000405067291 */ /* 0x004fc6000f8ec0ff */
[----:B------:R-:W-:-:S09]  /*33c0*/  UMOV UR5, URZ ;  /* 0x000000ff00057c82 */ /* 0x000fd20008000000 */
.L_x_65:
[----:B------:R-:W-:Y:S02]  /*33d0*/  LEA R2, R8, UR6, 0x3 ;  /* 0x0000000608027c11 */ /* 0x000fe4000f8e18ff */
[----:B------:R-:W-:-:S03]  /*33e0*/  SHF.L.U32 R5, R9, 0x1f, RZ ;  /* 0x0000001f09057819 */ /* 0x000fc600000006ff */
[----:B------:R-:W-:Y:S01]  /*33f0*/  VIADD R4, R2, 0x1b0 ;  /* 0x000001b002047836 */ /* 0x000fe20000000000 */
[----:B------:R-:W2:Y:S02]  /*3400*/  SYNCS.PHASECHK.TRANS64.TRYWAIT P0, [R2+URZ+0x1a0], R5 ;  /* 0x0001a005020075a7 */ /* 0x000ea400080011ff */
[----:B--2---:R-:W-:Y:S05]  /*3410*/  @!P0 BRA `(.L_x_62) ;  /* 0x0000005400608947 */ /* 0x004fea0003800000 */
.L_x_162:
[----:B------:R-:W-:Y:S01]  /*3420*/  ULEA UR4, UR5, UR6, 0x3 ;  /* 0x0000000605047291 */ /* 0x000fe2000f8e18ff */
[----:B------:R-:W-:Y:S02]  /*3430*/  PRMT R4, RZ, 0x654, R4 ;  /* 0x00000654ff047816 */ /* 0x000fe40000000004 */
[----:B--2---:R-:W-:Y:S01]  /*3440*/  SHF.L.U32 R5, R12, 0x1f, RZ ;  /* 0x0000001f0c057819 */ /* 0x004fe200000006ff */
[----:B------:R-:W-:Y:S01]  /*3450*/  UIADD3 UR7, UPT, UPT, UR4, 0x140, URZ ;  /* 0x0000014004077890 */ /* 0x000fe2000fffe0ff */
[----:B------:R2:W-:Y:S05]  /*3460*/  SYNCS.ARRIVE.TRANS64.RED.A1T0 RZ, [R4+URZ], RZ ;  /* 0x000000ff04ff79a7 */ /* 0x0005ea00081004ff */
[----:B------:R-:W-:Y:S01]  /*3470*/  IMAD.U32 R7, RZ, RZ, UR7 ;  /* 0x00000007ff077e24 */ /* 0x000fe2000f8e00ff */
[----:B------:R-:W3:Y:S04]  /*3480*/  SYNCS.PHASECHK.TRANS64.TRYWAIT P0, [UR4+0x150], R5 ;  /* 0x00015005ff0075a7 */ /* 0x000ee80008001104 */
[----:B------:R-:W-:Y:S01]  /*3490*/  PRMT R6, R0, 0x654, R7 ;  /* 0x0000065400067816 */ /* 0x000fe20000000007 */
[----:B--2---:R-:W-:Y:S01]  /*34a0*/  @!P2 IMAD.MOV.U32 R4, RZ, RZ, 0x10 ;  /* 0x00000010ff04a424 */ /* 0x004fe200078e00ff */
[----:B---3--:R-:W-:Y:S06]  /*34b0*/  @!P0 BRA `(.L_x_63) ;  /* 0x00000054004c8947 */ /* 0x008fec0003800000 */
.L_x_164:
[----:B------:R-:W-:Y:S01]  /*34c0*/  ULEA UR8, UR5, UR6, 0x4 ;  /* 0x0000000605087291 */ /* 0x000fe2000f8e20ff */
[----:B------:R-:W-:Y:S01]  /*34d0*/  SEL R3, R6, R3, !P2 ;  /* 0x0000000306037207 */ /* 0x000fe20005000000 */
[----:B------:R-:W-:Y:S01]  /*34e0*/  UIADD3 UR9, UPT, UPT, UR4, 0x140, URZ ;  /* 0x0000014004097890 */ /* 0x000fe2000fffe0ff */
[----:B--2---:R-:W-:Y:S01]  /*34f0*/  LEA R2, R11, UR6, 0x3 ;  /* 0x000000060b027c11 */ /* 0x004fe2000f8e18ff */
[----:B------:R-:W-:Y:S01]  /*3500*/  UIADD3 UR8, UPT, UPT, UR8, 0x1d0, URZ ;  /* 0x000001d008087890 */ /* 0x000fe2000fffe0ff */
[----:B------:R-:W-:Y:S01]  /*3510*/  SHF.L.U32 R5, R10, 0x1f, RZ ;  /* 0x0000001f0a057819 */ /* 0x000fe200000006ff */
[----:B------:R2:W-:Y:S01]  /*3520*/  @!P2 SYNCS.ARRIVE.TRANS64.RED RZ, [R3+URZ], R4 ;  /* 0x0000000403ffa9a7 */ /* 0x0005e200080004ff */
[----:B------:R-:W-:Y:S01]  /*3530*/  UIADD3 UR4, UPT, UPT, UR5, 0x1, URZ ;  /* 0x0000000105047890 */ /* 0x000fe2000fffe0ff */
[----:B------:R-:W-:-:S03]  /*3540*/  VIADD R8, R8, 0x1 ;  /* 0x0000000108087836 */ /* 0x000fc60000000000 */
[----:B------:R-:W-:Y:S02]  /*3550*/  UISETP.NE.AND UP0, UPT, UR4, 0x2, UPT ;  /* 0x000000020400788c */ /* 0x000fe4000bf05270 */
[----:B------:R-:W-:Y:S06]  /*3560*/  UGETNEXTWORKID.BROADCAST [UR8], [UR9] ;  /* 0x00000000080073ca */ /* 0x000fec0008000100 */
[----:B------:R-:W-:Y:S01]  /*3570*/  USEL UR7, URZ, 0x1, UP0 ;  /* 0x00000001ff077887 */ /* 0x000fe20008000000 */
[----:B------:R-:W-:Y:S01]  /*3580*/  ISETP.NE.AND P0, PT, R8, 0x2, PT ;  /* 0x000000020800780c */ /* 0x000fe20003f05270 */
[----:B------:R-:W-:Y:S01]  /*3590*/  USEL UR5, UR4, URZ, UP0 ;  /* 0x000000ff04057287 */ /* 0x000fe20008000000 */
[----:B------:R-:W3:Y:S03]  /*35a0*/  SYNCS.PHASECHK.TRANS64.TRYWAIT P1, [R2+URZ+0x140], R5 ;  /* 0x00014005020075a7 */ /* 0x000ee600080211ff */
[----:B------:R-:W-:Y:S01]  /*35b0*/  LOP3.LUT R12, R12, UR7, RZ, 0x3c, !PT ;  /* 0x000000070c0c7c12 */ /* 0x000fe2000f8e3cff */
[----:B--23--:R-:W-:Y:S07]  /*35c0*/  @!P1 BRA `(.L_x_64) ;  /* 0x0000005400209947 */ /* 0x00cfee0003800000 */
.L_x_165:
[C---:B------:R-:W-:Y:S01]  /*35d0*/  LEA R4, R11.reuse, UR6, 0x4 ;  /* 0x000000060b047c11 */ /* 0x040fe2000f8e20ff */
[----:B--2---:R-:W-:Y:S01]  /*35e0*/  VIADD R2, R2, 0x150 ;  /* 0x0000015002027836 */ /* 0x004fe20000000000 */
[----:B------:R-:W-:Y:S01]  /*35f0*/  SEL R8, R8, RZ, P0 ;  /* 0x000000ff08087207 */ /* 0x000fe20000000000 */
[----:B------:R-:W-:-:S03]  /*3600*/  VIADD R11, R11, 0x1 ;  /* 0x000000010b0b7836 */ /* 0x000fc60000000000 */
[----:B------:R-:W2:Y:S01]  /*3610*/  LDS.128 R4, [R4+0x1d0] ;  /* 0x0001d00004047984 */ /* 0x000ea20000000c00 */
[----:B------:R-:W-:Y:S02]  /*3620*/  PRMT R2, RZ, 0x654, R2 ;  /* 0x00000654ff027816 */ /* 0x000fe40000000002 */
[C---:B------:R-:W-:Y:S01]  /*3630*/  ISETP.NE.AND P1, PT, R11.reuse, 0x2, PT ;  /* 0x000000020b00780c */ /* 0x040fe20003f25270 */
[----:B------:R-:W-:Y:S01]  /*3640*/  @!PT LDS RZ, [RZ] ;  /* 0x00000000fffff984 */ /* 0x000fe20000000800 */
[----:B------:R-:W-:Y:S01]  /*3650*/  @!PT LDS RZ, [RZ] ;  /* 0x00000000fffff984 */ /* 0x000fe20000000800 */
[----:B------:R-:W-:Y:S01]  /*3660*/  @!PT LDS RZ, [RZ] ;  /* 0x00000000fffff984 */ /* 0x000fe20000000800 */
[----:B------:R-:W-:Y:S01]  /*3670*/  @!PT LDS RZ, [RZ] ;  /* 0x00000000fffff984 */ /* 0x000fe20000000800 */
[----:B------:R3:W-:Y:S06]  /*3680*/  MEMBAR.ALL.CTA ;  /* 0x0000000000007992 */ /* 0x0007ec0000008000 */
[----:B---3--:R-:W3:Y:S01]  /*3690*/  FENCE.VIEW.ASYNC.S ;  /* 0x00000000000073c6 */ /* 0x008ee20000000000 */
[----:B------:R-:W-:Y:S01]  /*36a0*/  SEL R11, R11, RZ, P1 ;  /* 0x000000ff0b0b7207 */ /* 0x000fe20000800000 */
[----:B---3--:R3:W-:Y:S01]  /*36b0*/  SYNCS.ARRIVE.TRANS64.RED.A1T0 RZ, [R2+URZ], RZ ;  /* 0x000000ff02ff79a7 */ /* 0x0087e200081004ff */
[----:B--2---:R-:W-:-:S02]  /*36c0*/  LOP3.LUT P3, RZ, R6, 0x1, RZ, 0xc0, !PT ;  /* 0x0000000106ff7812 */ /* 0x004fc4000786c0ff */
[----:B------:R-:W-:-:S04]  /*36d0*/  SEL R5, RZ, 0x1, P1 ;  /* 0x00000001ff057807 */ /* 0x000fc80000800000 */
[----:B------:R-:W-:Y:S02]  /*36e0*/  LOP3.LUT R10, R10, R5, RZ, 0x3c, !PT ;  /* 0x000000050a0a7212 */ /* 0x000fe400078e3cff */
[----:B---3--:R-:W-:-:S04]  /*36f0*/  SEL R2, RZ, 0x1, P0 ;  /* 0x00000001ff027807 */ /* 0x008fc80000000000 */
[----:B------:R-:W-:Y:S01]  /*3700*/  LOP3.LUT R9, R9, R2, RZ, 0x3c, !PT ;  /* 0x0000000209097212 */ /* 0x000fe200078e3cff */
[----:B------:R-:W-:Y:S06]  /*3710*/  @P3 BRA `(.L_x_65) ;  /* 0xfffffffc002c3947 */ /* 0x000fec000383ffff */
[----:B------:R-:W-:Y:S01]  /*3720*/  ULEA UR4, UR5, UR6, 0x3 ;  /* 0x0000000605047291 */ /* 0x000fe2000f8e18ff */
[----:B------:R-:W-:-:S08]  /*3730*/  SHF.L.U32 R3, R12, 0x1f, RZ ;  /* 0x0000001f0c037819 */ /* 0x000fd000000006ff */
[----:B------:R-:W2:Y:S02]  /*3740*/  SYNCS.PHASECHK.TRANS64 P0, [UR4+0x150], R3 ;  /* 0x00015003ff0075a7 */ /* 0x000ea40008001004 */
[----:B--2---:R-:W-:Y:S05]  /*3750*/  @P0 BRA `(.L_x_66) ;  /* 0x0000000000080947 */ /* 0x004fea0003800000 */
[----:B------:R-:W2:Y:S02]  /*3760*/  SYNCS.PHASECHK.TRANS64.TRYWAIT P0, [UR4+0x150], R3 ;  /* 0x00015003ff0075a7 */ /* 0x000ea40008001104 */
[----:B--2---:R-:W-:Y:S05]  /*3770*/  @!P0 BRA `(.L_x_67) ;  /* 0x0000005000c88947 */ /* 0x004fea0003800000 */
.L_x_66:
[----:B------:R-:W-:-:S04]  /*3780*/  UIADD3 UR7, UPT, UPT, UR5, 0x1, URZ ;  /* 0x0000000105077890 */ /* 0x000fc8000fffe0ff */
[----:B------:R-:W-:-:S04]  /*3790*/  UISETP.NE.AND UP0, UPT, UR7, 0x2, UPT ;  /* 0x000000020700788c */ /* 0x000fc8000bf05270 */
[----:B------:R-:W-:Y:S02]  /*37a0*/  USEL UR8, URZ, 0x1, UP0 ;  /* 0x00000001ff087887 */ /* 0x000fe40008000000 */
[----:B------:R-:W-:-:S04]  /*37b0*/  USEL UR7, UR7, URZ, UP0 ;  /* 0x000000ff07077287 */ /* 0x000fc80008000000 */
[----:B------:R-:W-:Y:S01]  /*37c0*/  ULEA UR7, UR7, UR6, 0x3 ;  /* 0x0000000607077291 */ /* 0x000fe2000f8e18ff */
[----:B--2---:R-:W-:-:S04]  /*37d0*/  LOP3.LUT R3, R12, UR8, RZ, 0x3c, !PT ;  /* 0x000000080c037c12 */ /* 0x004fc8000f8e3cff */
[----:B------:R-:W-:-:S04]  /*37e0*/  SHF.L.U32 R0, R3, 0x1f, RZ ;  /* 0x0000001f03007819 */ /* 0x000fc800000006ff */
[----:B------:R-:W2:Y:S02]  /*37f0*/  SYNCS.PHASECHK.TRANS64 P0, [UR7+0x150], R0 ;  /* 0x00015000ff0075a7 */ /* 0x000ea40008001007 */
[----:B-12---:R-:W-:Y:S05]  /*3800*/  @P0 EXIT ;  /* 0x000000000000094d */ /* 0x006fea0003800000 */
[----:B------:R-:W-:Y:S02]  /*3810*/  SHF.L.U32 R3, R3, 0x1f, RZ ;  /* 0x0000001f03037819 */ /* 0x000fe400000006ff */
[----:B------:R-:W-:-:S07]  /*3820*/  MOV R0, UR7 ;  /* 0x0000000700007c02 */ /* 0x000fce0008000f00 */
.L_x_68:
[----:B-1----:R1:W2:Y:S02]  /*3830*/  SYNCS.PHASECHK.TRANS64.TRYWAIT P0, [R0+URZ+0x150], R3 ;  /* 0x00015003000075a7 */ /* 0x0022a400080011ff */
[----:B--2---:R-:W-:Y:S05]  /*3840*/  @!P0 NANOSLEEP.SYNCS 0x989680 ;  /* 0x009896800000895d */ /* 0x004fea0003900000 */
[----:B------:R-:W2:Y:S02]  /*3850*/  @!P0 SYNCS.PHASECHK.TRANS64 P0, [R0+URZ+0x150], R3 ;  /* 0x00015003000085a7 */ /* 0x000ea400080010ff */
[----:B--2---:R-:W-:Y:S05]  /*3860*/  @P0 EXIT ;  /* 0x000000000000094d */ /* 0x004fea0003800000 */
[----:B------:R-:W-:Y:S05]  /*3870*/  BRA `(.L_x_68) ;  /* 0xfffffffc00ec7947 */ /* 0x000fea000383ffff */
.L_x_61:
[----:B------:R-:W-:Y:S05]  /*3880*/  BRA.U UP5, `(.L_x_69) ;  /* 0x0000000d05a07547 */ /* 0x000fea000b800000 */
[----:B------:R-:W2:Y:S01]  /*3890*/  S2UR UR7, SR_CgaCtaId ;  /* 0x00000000000779c3 */ /* 0x000ea20000008800 */
[----:B------:R-:W-:Y:S01]  /*38a0*/  UMOV UR4, 0x40 ;  /* 0x0000004000047882 */ /* 0x000fe20000000000 */
[----:B------:R-:W-:Y:S01]  /*38b0*/  NOP ;  /* 0x0000000000007918 */ /* 0x000fe20000000000 */
[----:B------:R-:W-:Y:S01]  /*38c0*/  UMOV UR6, 0x400 ;  /* 0x0000040000067882 */ /* 0x000fe20000000000 */
[----:B--2---:R-:W-:Y:S02]  /*38d0*/  ULEA UR5, UR7, UR4, 0x18 ;  /* 0x0000000407057291 */ /* 0x004fe4000f8ec0ff */
[----:B------:R-:W-:-:S07]  /*38e0*/  ULEA UR6, UR7, UR6, 0x18 ;  /* 0x0000000607067291 */ /* 0x000fce000f8ec0ff */
[----:B------:R-:W2:Y:S02]  /*38f0*/  LDS.U8 R0, [UR5+0x1c] ;  /* 0x00001c05ff007984 */ /* 0x000ea40008000000 */
[----:B--2---:R-:W-:-:S13]  /*3900*/  ISETP.NE.AND P0, PT, R0, RZ, PT ;  /* 0x000000ff0000720c */ /* 0x004fda0003f05270 */
[----:B------:R-:W-:Y:S05]  /*3910*/  @P0 BRA `(.L_x_70) ;  /* 0x0000000000580947 */ /* 0x000fea0003800000 */
[----:B------:R-:W-:-:S13]  /*3920*/  ELECT P0, URZ, PT ;  /* 0x0000000000ff782f */ /* 0x000fda0003800000 */
[----:B------:R-:W-:Y:S05]  /*3930*/  @!P0 BRA `(.L_x_71) ;  /* 0x0000000000608947 */ /* 0x000fea0003800000 */
[----:B------:R-:W-:Y:S01]  /*3940*/  UMOV UR4, 0x10 ;  /* 0x0000001000047882 */ /* 0x000fe20000000000 */
[----:B------:R-:W-:Y:S01]  /*3950*/  HFMA2 R0, -RZ, RZ, 0, 5.9604644775390625e-08 ;  /* 0x00000001ff007431 */ /* 0x000fe200000001ff */
[----:B------:R-:W-:-:S03]  /*3960*/  MOV R3, 0xffff ;  /* 0x0000ffff00037802 */ /* 0x000fc60000000f00 */
[----:B------:R-:W-:Y:S04]  /*3970*/  DEPBAR.LE SB2, 0x36 ;  /* 0x0000ad800000791a */ /* 0x000fe80000000000 */
[----:B------:R-:W2:Y:S02]  /*3980*/  UTCATOMSWS.FIND_AND_SET.ALIGN UP0, UR4, UR4 ;  /* 0x00000004000475e3 */ /* 0x000ea40008000800 */
[----:B--2---:R-:W-:Y:S01]  /*3990*/  MOV R4, UR4 ;  /* 0x0000000400047c02 */ /* 0x004fe20008000f00 */
[----:B------:R-:W-:Y:S06]  /*39a0*/  BRA.U UP0, `(.L_x_72) ;  /* 0x0000000100187547 */ /* 0x000fec000b800000 */
.L_x_73:
[----:B------:R-:W-:Y:S05]  /*39b0*/  NANOSLEEP 0x64 ;  /* 0x000000640000795d */ /* 0x000fea0003800000 */
[----:B------:R-:W-:-:S05]  /*39c0*/  UMOV UR4, 0x10 ;  /* 0x0000001000047882 */ /* 0x000fca0000000000 */
[----:B------:R-:W-:Y:S04]  /*39d0*/  DEPBAR.LE SB2, 0x36 ;  /* 0x0000ad800000791a */ /* 0x000fe80000000000 */
[----:B------:R-:W2:Y:S02]  /*39e0*/  UTCATOMSWS.FIND_AND_SET.ALIGN UP0, UR4, UR4 ;  /* 0x00000004000475e3 */ /* 0x000ea40008000800 */
[----:B--2---:R-:W-:Y:S01]  /*39f0*/  MOV R4, UR4 ;  /* 0x0000000400047c02 */ /* 0x004fe20008000f00 */
[----:B------:R-:W-:Y:S05]  /*3a00*/  BRA.U !UP0, `(.L_x_73) ;  /* 0xfffffffd08e87547 */ /* 0x000fea000b83ffff */
.L_x_72:
[-C--:B------:R-:W-:Y:S02]  /*3a10*/  SHF.L.U32 R3, R3, R4.reuse, RZ ;  /* 0x0000000403037219 */ /* 0x080fe400000006ff */
[----:B------:R-:W-:Y:S01]  /*3a20*/  SHF.L.U32 R0, R0, R4, RZ ;  /* 0x0000000400007219 */ /* 0x000fe200000006ff */
[----:B------:R-:W-:Y:S02]  /*3a30*/  IMAD.SHL.U32 R4, R4, 0x20, RZ ;  /* 0x0000002004047824 */ /* 0x000fe400078e00ff */
[----:B------:R2:W-:Y:S04]  /*3a40*/  ATOMS.OR RZ, [UR5+0x14], R3 ;  /* 0x00001403ffff798c */ /* 0x0005e8000b000005 */
[----:B------:R2:W-:Y:S04]  /*3a50*/  ATOMS.OR RZ, [UR5+0x18], R0 ;  /* 0x00001800ffff798c */ /* 0x0005e8000b000005 */
[----:B------:R2:W-:Y:S01]  /*3a60*/  STS [UR6+0x1f0], R4 ;  /* 0x0001f004ff007988 */ /* 0x0005e20008000806 */
[----:B------:R-:W-:Y:S05]  /*3a70*/  BRA `(.L_x_71) ;  /* 0x0000000000107947 */ /* 0x000fea0003800000 */
.L_x_70:
[----:B------:R-:W-:Y:S02]  /*3a80*/  MOV R0, 0xffffffff ;  /* 0xffffffff00007802 */ /* 0x000fe40000000f00 */
[----:B------:R-:W-:-:S03]  /*3a90*/  MOV R4, 0x3ac0 ;  /* 0x00003ac000047802 */ /* 0x000fc60000000f00 */
[----:B------:R2:W-:Y:S04]  /*3aa0*/  STS [UR6+0x1f0], R0 ;  /* 0x0001f000ff007988 */ /* 0x0005e80008000806 */
[----:B-12--5:R-:W-:Y:S05]  /*3ab0*/  CALL.REL.NOINC `($__internal_1_$__cuda_sm10x_tcgen05_guardrail_trap_phase_invalid_during_alloc) ;  /* 0x0000005400847944 */ /* 0x026fea0003c00000 */
.L_x_71:
[----:B------:R-:W-:Y:S05]  /*3ac0*/  WARPSYNC.ALL ;  /* 0x0000000000007948 */ /* 0x000fea0003800000 */
[----:B------:R-:W3:Y:S01]  /*3ad0*/  S2UR UR4, SR_CgaCtaId ;  /* 0x00000000000479c3 */ /* 0x000ee20000008800 */
[----:B------:R-:W-:Y:S01]  /*3ae0*/  UMOV UR17, 0x400 ;  /* 0x0000040000117882 */ /* 0x000fe20000000000 */
[----:B------:R-:W-:-:S06]  /*3af0*/  NOP ;  /* 0x0000000000007918 */ /* 0x000fcc0000000000 */
[----:B------:R-:W-:Y:S06]  /*3b00*/  BAR.ARV 0x6, 0xa0 ;  /* 0x0182800000007b1d */ /* 0x000fec0000002000 */
[----:B------:R-:W4:Y:S01]  /*3b10*/  LDCU UR5, c[0x0][0x38c] ;  /* 0x00007180ff0577ac */ /* 0x000f220008000800 */
[----:B------:R-:W-:Y:S01]  /*3b20*/  LOP3.LUT R2, R2, 0xffff, RZ, 0xc0, !PT ;  /* 0x0000ffff02027812 */ /* 0x000fe200078ec0ff */
[----:B------:R-:W-:Y:S01]  /*3b30*/  IMAD.MOV.U32 R11, RZ, RZ, 0x1 ;  /* 0x00000001ff0b7424 */ /* 0x000fe200078e00ff */
[----:B------:R-:W-:Y:S01]  /*3b40*/  CS2R R8, SRZ ;  /* 0x0000000000087805 */ /* 0x000fe2000001ff00 */
[----:B------:R-:W1:Y:S01]  /*3b50*/  LDCU UR8, c[0x0][0x38c] ;  /* 0x00007180ff0877ac */ /* 0x000e620008000800 */
[----:B------:R-:W-:Y:S01]  /*3b60*/  R2UR UR19, R2 ;  /* 0x00000000021372ca */ /* 0x000fe200000e0000 */
[----:B------:R-:W-:Y:S01]  /*3b70*/  IMAD.MOV.U32 R10, RZ, RZ, RZ ;  /* 0x000000ffff0a7224 */ /* 0x000fe200078e00ff */
[----:B------:R-:W-:Y:S01]  /*3b80*/  UMOV UR22, URZ ;  /* 0x000000ff00167c82 */ /* 0x000fe20008000000 */
[----:B------:R-:W-:Y:S01]  /*3b90*/  UMOV UR14, URZ ;  /* 0x000000ff000e7c82 */ /* 0x000fe20008000000 */
[----:B---3--:R-:W-:Y:S01]  /*3ba0*/  ULEA UR17, UR4, UR17, 0x18 ;  /* 0x0000001104117291 */ /* 0x008fe2000f8ec0ff */
[----:B------:R-:W-:Y:S01]  /*3bb0*/  UMOV UR26, 0x0 ;  /* 0x00000000001a7882 */ /* 0x000fe20000000000 */
[----:B------:R-:W-:-:S02]  /*3bc0*/  UMOV UR27, 0x4200010 ;  /* 0x04200010001b7882 */ /* 0x000fc40000000000 */
[----:B------:R-:W-:Y:S02]  /*3bd0*/  UIADD3 UR6, UPT, UPT, UR17, 0x4400, URZ ;  /* 0x0000440011067890 */ /* 0x000fe4000fffe0ff */
[----:B------:R-:W-:Y:S02]  /*3be0*/  UIADD3 UR7, UPT, UPT, UR17, 0x15400, URZ ;  /* 0x0001540011077890 */ /* 0x000fe4000fffe0ff */
[----:B----4-:R-:W-:Y:S01]  /*3bf0*/  UIADD3 UR5, UPT, UPT, UR5, 0x3f, URZ ;  /* 0x0000003f05057890 */ /* 0x010fe2000fffe0ff */
[----:B--2---:R-:W2:Y:S01]  /*3c00*/  LDS R0, [UR17+0x1f0] ;  /* 0x0001f011ff007984 */ /* 0x004ea20008000800 */
[----:B------:R-:W-:Y:S02]  /*3c10*/  USHF.R.U32.HI UR6, URZ, 0x4, UR6 ;  /* 0x00000004ff067899 */ /* 0x000fe40008011606 */
[----:B------:R-:W-:Y:S02]  /*3c20*/  USHF.R.S32.HI UR4, URZ, 0x1f, UR5 ;  /* 0x0000001fff047899 */ /* 0x000fe40008011405 */
[----:B------:R-:W-:-:S02]  /*3c30*/  ULOP3.LUT UR6, UR6, 0x3fff, URZ, 0xc0, !UPT ;  /* 0x00003fff06067892 */ /* 0x000fc4000f8ec0ff */
[----:B------:R-:W-:Y:S02]  /*3c40*/  ULEA.HI UR4, UR4, UR5, URZ, 0x6 ;  /* 0x0000000504047291 */ /* 0x000fe4000f8f30ff */
[----:B------:R-:W-:Y:S02]  /*3c50*/  USHF.R.U32.HI UR5, URZ, 0x4, UR7 ;  /* 0x00000004ff057899 */ /* 0x000fe40008011607 */
[----:B------:R-:W-:Y:S02]  /*3c60*/  USHF.R.S32.HI UR28, URZ, 0x6, UR4 ;  /* 0x00000006ff1c7899 */ /* 0x000fe40008011404 */
[----:B------:R-:W-:Y:S02]  /*3c70*/  ULOP3.LUT UR5, UR5, 0x3fff, URZ, 0xc0, !UPT ;  /* 0x00003fff05057892 */ /* 0x000fe4000f8ec0ff */
[----:B------:R-:W-:Y:S02]  /*3c80*/  UISETP.LT.AND UP0, UPT, UR28, 0x1, UPT ;  /* 0x000000011c00788c */ /* 0x000fe4000bf01270 */
[----:B------:R-:W-:-:S02]  /*3c90*/  ULOP3.LUT UR20, UR6, 0x10000, URZ, 0xfc, !UPT ;  /* 0x0001000006147892 */ /* 0x000fc4000f8efcff */
[----:B------:R-:W-:Y:S02]  /*3ca0*/  USEL UR29, UR28, 0x1, !UP0 ;  /* 0x000000011c1d7887 */ /* 0x000fe4000c000000 */
[----:B------:R-:W-:Y:S02]  /*3cb0*/  ULOP3.LUT UR21, UR5, 0x10000, URZ, 0xfc, !UPT ;  /* 0x0001000005157892 */ /* 0x000fe4000f8efcff */
[----:B------:R-:W-:Y:S02]  /*3cc0*/  UIADD3 UR29, UPT, UPT, -UR29, URZ, URZ ;  /* 0x000000ff1d1d7290 */ /* 0x000fe4000fffe1ff */
[----:B-1----:R-:W-:Y:S01]  /*3cd0*/  UISETP.GE.AND UP4, UPT, UR8, 0x1, UPT ;  /* 0x000000010800788c */ /* 0x002fe2000bf86270 */
[----:B------:R-:W-:Y:S01]  /*3ce0*/  UMOV UR24, 0x0 ;  /* 0x0000000000187882 */ /* 0x000fe20000000000 */
[----:B------:R-:W-:Y:S01]  /*3cf0*/  UMOV UR25, 0x4200010 ;  /* 0x0420001000197882 */ /* 0x000fe20000000000 */
[----:B--2---:R-:W-:-:S15]  /*3d00*/  R2UR UR30, R0 ;  /* 0x00000000001e72ca */ /* 0x004fde00000e0000 */
.L_x_80:
[----:B------:R-:W-:Y:S02]  /*3d10*/  LEA R0, R10, UR17, 0x3 ;  /* 0x000000110a007c11 */ /* 0x000fe4000f8e18ff */
[----:B------:R-:W-:Y:S02]  /*3d20*/  SHF.L.U32 R5, R9, 0x1f, RZ ;  /* 0x0000001f09057819 */ /* 0x000fe400000006ff */
[----:B------:R-:W-:Y:S01]  /*3d30*/  PLOP3.LUT P0, PT, PT, PT, UP4, 0x80, 0x8 ;  /* 0x000000000008781c */ /* 0x000fe20003f0f048 */
[----:B------:R-:W-:Y:S01]  /*3d40*/  VIADD R3, R0, 0x150 ;  /* 0x0000015000037836 */ /* 0x000fe20000000000 */
[----:B-1----:R-:W1:Y:S02]  /*3d50*/  SYNCS.PHASECHK.TRANS64.TRYWAIT P1, [R0+URZ+0x140], R5 ;  /* 0x00014005000075a7 */ /* 0x002e6400080211ff */
[----:B-1-3--:R-:W-:Y:S09]  /*3d60*/  @!P1 BRA `(.L_x_74) ;  /* 0x0000004c00649947 */ /* 0x00aff20003800000 */
.L_x_167:
[----:B------:R-:W-:Y:S01]  /*3d70*/  LEA R4, R10, UR17, 0x4 ;  /* 0x000000110a047c11 */ /* 0x000fe2000f8e20ff */
[----:B------:R-:W-:Y:S01]  /*3d80*/  @UP4 ULEA UR4, UR14, UR17, 0x3 ;  /* 0x000000110e044291 */ /* 0x000fe2000f8e18ff */
[----:B------:R-:W-:Y:S01]  /*3d90*/  PLOP3.LUT P2, PT, PT, PT, PT, 0x80, 0x8 ;  /* 0x000000000008781c */ /* 0x000fe20003f4f070 */
[----:B------:R-:W-:Y:S01]  /*3da0*/  ULEA UR23, UR22, UR17, 0x3 ;  /* 0x0000001116177291 */ /* 0x000fe2000f8e18ff */
[----:B------:R-:W-:Y:S02]  /*3db0*/  PRMT R3, RZ, 0x654, R3 ;  /* 0x00000654ff037816 */ /* 0x000fe40000000003 */
[----:B-1----:R-:W1:Y:S01]  /*3dc0*/  LDS.128 R4, [R4+0x1d0] ;  /* 0x0001d00004047984 */ /* 0x002e620000000c00 */
[----:B------:R-:W-:Y:S02]  /*3dd0*/  @P0 SHF.L.U32 R2, R8, 0x1f, RZ ;  /* 0x0000001f08020819 */ /* 0x000fe400000006ff */
[----:B------:R-:W-:Y:S01]  /*3de0*/  SHF.L.U32 R0, R11, 0x1f, RZ ;  /* 0x0000001f0b007819 */ /* 0x000fe200000006ff */
[----:B------:R-:W-:Y:S01]  /*3df0*/  @!PT LDS RZ, [RZ] ;  /* 0x00000000fffff984 */ /* 0x000fe20000000800 */
[----:B------:R-:W-:Y:S01]  /*3e00*/  @!PT LDS RZ, [RZ] ;  /* 0x00000000fffff984 */ /* 0x000fe20000000800 */
[----:B------:R-:W-:Y:S01]  /*3e10*/  @!PT LDS RZ, [RZ] ;  /* 0x00000000fffff984 */ /* 0x000fe20000000800 */
[----:B------:R-:W-:Y:S01]  /*3e20*/  @!PT LDS RZ, [RZ] ;  /* 0x00000000fffff984 */ /* 0x000fe20000000800 */
[----:B------:R2:W-:Y:S06]  /*3e30*/  MEMBAR.ALL.CTA ;  /* 0x0000000000007992 */ /* 0x0005ec0000008000 */
[----:B--2---:R-:W2:Y:S02]  /*3e40*/  FENCE.VIEW.ASYNC.S ;  /* 0x00000000000073c6 */ /* 0x004ea40000000000 */
[----:B--2---:R2:W-:Y:S01]  /*3e50*/  SYNCS.ARRIVE.TRANS64.RED.A1T0 RZ, [R3+URZ], RZ ;  /* 0x000000ff03ff79a7 */ /* 0x0045e200081004ff */
[----:B------:R2:W3:Y:S01]  /*3e60*/  @P0 SYNCS.PHASECHK.TRANS64.TRYWAIT P2, [UR4], R2 ;  /* 0x00000002ff0005a7 */ /* 0x0004e20008041104 */
[----:B------:R-:W-:Y:S01]  /*3e70*/  ULEA.HI UR4, UR22, UR22, URZ, 0x1 ;  /* 0x0000001616047291 */ /* 0x000fe2000f8f08ff */
[----:B-1----:R-:W-:-:S03]  /*3e80*/  LOP3.LUT P1, RZ, R6, 0x1, RZ, 0xc0, !PT ;  /* 0x0000000106ff7812 */ /* 0x002fc6000782c0ff */
[----:B------:R-:W-:Y:S02]  /*3e90*/  USHF.L.U32 UR18, UR4, 0x6, URZ ;  /* 0x0000000604127899 */ /* 0x000fe400080006ff */
[----:B------:R-:W-:Y:S02]  /*3ea0*/  ULOP3.LUT UR4, UR4, 0xffe, URZ, 0xc0, !UPT ;  /* 0x00000ffe04047892 */ /* 0x000fe4000f8ec0ff */
[----:B------:R-:W-:Y:S02]  /*3eb0*/  ULOP3.LUT UR18, UR18, 0xffffff80, URZ, 0xc0, !UPT ;  /* 0xffffff8012127892 */ /* 0x000fe4000f8ec0ff */
[----:B------:R-:W-:Y:S02]  /*3ec0*/  UIADD3 UR4, UPT, UPT, -UR4, UR22, URZ ;  /* 0x0000001604047290 */ /* 0x000fe4000fffe1ff */
[----:B------:R-:W-:Y:S01]  /*3ed0*/  UIADD3 UR18, UPT, UPT, UR30, UR18, URZ ;  /* 0x000000121e127290 */ /* 0x000fe2000fffe0ff */
[----:B------:R-:W1:Y:S03]  /*3ee0*/  SYNCS.PHASECHK.TRANS64.TRYWAIT P0, [UR23+0x180], R0 ;  /* 0x00018000ff0075a7 */ /* 0x000e660008001117 */
[----:B------:R-:W-:Y:S01]  /*3ef0*/  ULEA UR18, UR4, UR18, 0x14 ;  /* 0x0000001204127291 */ /* 0x000fe2000f8ea0ff */
[----:B-123--:R-:W-:Y:S11]  /*3f00*/  @!P0 BRA `(.L_x_75) ;  /* 0x0000004c00108947 */ /* 0x00eff60003800000 */
.L_x_169:
[----:B------:R-:W-:Y:S01]  /*3f10*/  IADD3 R10, PT, PT, R10, 0x1, RZ ;  /* 0x000000010a0a7810 */ /* 0x000fe20007ffe0ff */
[----:B------:R-:W-:Y:S06]  /*3f20*/  BRA.U !UP4, `(.L_x_76) ;  /* 0x000000010c987547 */ /* 0x000fec000b800000 */
[----:B------:R-:W-:Y:S01]  /*3f30*/  UPLOP3.LUT UP2, UPT, UPT, UPT, UPT, 0x40, 0x4 ;  /* 0x000000000004789c */ /* 0x000fe20003f4e870 */
[----:B------:R-:W-:Y:S01]  /*3f40*/  UMOV UR16, UR29 ;  /* 0x0000001d00107c82 */ /* 0x000fe20008000000 */
[----:B------:R-:W-:Y:S01]  /*3f50*/  UMOV UR15, UR28 ;  /* 0x0000001c000f7c82 */ /* 0x000fe20008000000 */
[----:B------:R-:W-:-:S08]  /*3f60*/  UMOV UR6, UR14 ;  /* 0x0000000e00067c82 */ /* 0x000fd00008000000 */
.L_x_79:
[----:B------:R-:W-:Y:S02]  /*3f70*/  UIADD3 UR16, UPT, UPT, UR16, 0x1, URZ ;  /* 0x0000000110107890 */ /* 0x000fe4000fffe0ff */
[----:B--2---:R-:W-:Y:S02]  /*3f80*/  ULEA UR5, UR6, UR17, 0x3 ;  /* 0x0000001106057291 */ /* 0x004fe4000f8e18ff */
[----:B------:R-:W-:Y:S01]  /*3f90*/  UISETP.NE.AND UP3, UPT, UR16, URZ, UPT ;  /* 0x000000ff1000728c */ /* 0x000fe2000bf65270 */
[----:B---3--:R-:W-:Y:S10]  /*3fa0*/  @P2 BRA `(.L_x_77) ;  /* 0x00000000000c2947 */ /* 0x008ff40003800000 */
[----:B-1----:R-:W-:Y:S04]  /*3fb0*/  SHF.L.U32 R3, R8, 0x1f, RZ ;  /* 0x0000001f08037819 */ /* 0x002fe800000006ff */
[----:B------:R-:W1:Y:S02]  /*3fc0*/  SYNCS.PHASECHK.TRANS64.TRYWAIT P0, [UR5], R3 ;  /* 0x00000003ff0075a7 */ /* 0x000e640008001105 */
[----:B-1----:R-:W-:Y:S05]  /*3fd0*/  @!P0 BRA `(.L_x_78) ;  /* 0x0000004800f48947 */ /* 0x002fea0003800000 */
.L_x_77:
[----:B------:R-:W-:Y:S01]  /*3fe0*/  UISETP.NE.AND UP0, UPT, UR15, 0x1, UPT ;  /* 0x000000010f00788c */ /* 0x000fe2000bf05270 */
[----:B------:R-:W-:Y:S01]  /*3ff0*/  PLOP3.LUT P2, PT, PT, PT, PT, 0x80, 0x8 ;  /* 0x000000000008781c */ /* 0x000fe20003f4f070 */
[----:B------:R-:W-:Y:S02]  /*4000*/  UIADD3 UR4, UPT, UPT, UR6, 0x1, URZ ;  /* 0x0000000106047890 */ /* 0x000fe4000fffe0ff */
[----:B------:R-:W-:Y:S02]  /*4010*/  ULEA UR12, UR6, UR21, 0x9 ;  /* 0x00000015060c7291 */ /* 0x000fe4000f8e48ff */
[----:B------:R-:W-:Y:S01]  /*4020*/  UISETP.NE.AND UP1, UPT, UR4, 0x11, UPT ;  /* 0x000000110400788c */ /* 0x000fe2000bf25270 */
[----:B------:R-:W-:Y:S01]  /*4030*/  PLOP3.LUT P0, PT, PT, PT, UP0, 0x80, 0x8 ;  /* 0x000000000008781c */ /* 0x000fe20003f0f008 */
[----:B------:R-:W-:Y:S02]  /*4040*/  UIADD3 UR10, UPT, UPT, UR12, 0x2, URZ ;  /* 0x000000020c0a7890 */ /* 0x000fe4000fffe0ff */
[----:B------:R-:W-:Y:S02]  /*4050*/  USEL UR7, URZ, 0x1, UP1 ;  /* 0x00000001ff077887 */ /* 0x000fe40008800000 */
[----:B------:R-:W-:Y:S02]  /*4060*/  USEL UR14, UR4, URZ, UP1 ;  /* 0x000000ff040e7287 */ /* 0x000fe40008800000 */
[----:B------:R-:W-:Y:S02]  /*4070*/  UIADD3 UR15, UPT, UPT, UR15, -0x1, URZ ;  /* 0xffffffff0f0f7890 */ /* 0x000fe4000fffe0ff */
[----:B------:R-:W-:Y:S01]  /*4080*/  @UP0 ULEA UR4, UR14, UR17, 0x3 ;  /* 0x000000110e040291 */ /* 0x000fe2000f8e18ff */
[----:B------:R-:W-:Y:S01]  /*4090*/  LOP3.LUT R8, R8, UR7, RZ, 0x3c, !PT ;  /* 0x0000000708087c12 */ /* 0x000fe2000f8e3cff */
[----:B------:R-:W-:Y:S01]  /*40a0*/  UIADD3 UR7, UPT, UPT, UR5, 0x88, URZ ;  /* 0x0000008805077890 */ /* 0x000fe2000fffe0ff */
[----:B------:R-:W-:Y:S02]  /*40b0*/  UMOV UR13, 0x80004020 ;  /* 0x80004020000d7882 */ /* 0x000fe40000000000 */
[----:B-1----:R-:W-:Y:S01]  /*40c0*/  @P0 SHF.L.U32 R0, R8, 0x1f, RZ ;  /* 0x0000001f08000819 */ /* 0x002fe200000006ff */
[----:B------:R-:W-:Y:S01]  /*40d0*/  UMOV UR5, 0x80004020 ;  /* 0x8000402000057882 */ /* 0x000fe20000000000 */
[----:B------:R-:W-:Y:S01]  /*40e0*/  UMOV UR11, 0x80004020 ;  /* 0x80004020000b7882 */ /* 0x000fe20000000000 */
[----:B------:R-:W-:Y:S01]  /*40f0*/  UMOV UR9, 0x80004020 ;  /* 0x8000402000097882 */ /* 0x000fe20000000000 */
[----:B------:R2:W3:Y:S01]  /*4100*/  @P0 SYNCS.PHASECHK.TRANS64.TRYWAIT P2, [UR4], R0 ;  /* 0x00000000ff0005a7 */ /* 0x0004e20008041104 */
[----:B------:R-:W-:Y:S03]  /*4110*/  ULEA UR4, UR6, UR20, 0x8 ;  /* 0x0000001406047291 */ /* 0x000fe6000f8e40ff */
[----:B------:R-:W-:Y:S01]  /*4120*/  UMOV UR6, UR14 ;  /* 0x0000000e00067c82 */ /* 0x000fe20008000000 */
[----:B------:R-:W-:Y:S05]  /*4130*/  UIADD3 UR8, UPT, UPT, UR4, 0x2, URZ ;  /* 0x0000000204087890 */ /* 0x000fea000fffe0ff */
[----:B------:R2:W-:Y:S01]  /*4140*/  UTCQMMA gdesc[UR4], gdesc[UR12], tmem[UR18], tmem[UR26], idesc[UR27], UP2 ;  /* 0x00ff1a0c040075ea */ /* 0x0005e20009000312 */
[----:B------:R-:W-:Y:S03]  /*4150*/  UPLOP3.LUT UP2, UPT, UPT, UPT, UPT, 0x80, 0x8 ;  /* 0x000000000008789c */ /* 0x000fe60003f4f070 */
[----:B------:R2:W-:Y:S01]  /*4160*/  UTCQMMA gdesc[UR8], gdesc[UR10], tmem[UR18], tmem[UR24], idesc[UR25], UPT ;  /* 0x00ff180a080075ea */ /* 0x0005e2000b800312 */
[----:B------:R2:W-:Y:S01]  /*4170*/  UTCBAR.MULTICAST [UR7], URZ, UR19 ;  /* 0x000000ff070073e9 */ /* 0x0005e20008000813 */
[----:B------:R-:W-:Y:S06]  /*4180*/  BRA.U UP3, `(.L_x_79) ;  /* 0xfffffffd03787547 */ /* 0x000fec000b83ffff */
.L_x_76:
[----:B--2---:R-:W-:Y:S01]  /*4190*/  UIADD3 UR4, UPT, UPT, UR22, 0x1, URZ ;  /* 0x0000000116047890 */ /* 0x004fe2000fffe0ff */
[C---:B------:R-:W-:Y:S01]  /*41a0*/  ISETP.NE.AND P0, PT, R10.reuse, 0x2, PT ;  /* 0x000000020a00780c */ /* 0x040fe20003f05270 */
[----:B------:R-:W-:Y:S02]  /*41b0*/  UIADD3 UR5, UPT, UPT, UR23, 0x160, URZ ;  /* 0x0000016017057890 */ /* 0x000fe4000fffe0ff */
[----:B------:R-:W-:Y:S01]  /*41c0*/  UISETP.NE.AND UP0, UPT, UR4, 0x4, UPT ;  /* 0x000000040400788c */ /* 0x000fe2000bf05270 */
[----:B-1----:R-:W-:Y:S02]  /*41d0*/  SEL R0, RZ, 0x1, P0 ;  /* 0x00000001ff007807 */ /* 0x002fe40000000000 */
[----:B------:R-:W-:Y:S01]  /*41e0*/  SEL R10, R10, RZ, P0 ;  /* 0x000000ff0a0a7207 */ /* 0x000fe20000000000 */
[----:B------:R-:W-:Y:S01]  /*41f0*/  USEL UR6, URZ, 0x1, UP0 ;  /* 0x00000001ff067887 */ /* 0x000fe20008000000 */
[----:B------:R-:W-:Y:S01]  /*4200*/  LOP3.LUT R9, R9, R0, RZ, 0x3c, !PT ;  /* 0x0000000009097212 */ /* 0x000fe200078e3cff */
[----:B------:R-:W-:Y:S01]  /*4210*/  USEL UR22, UR4, URZ, UP0 ;  /* 0x000000ff04167287 */ /* 0x000fe20008000000 */
[----:B------:R1:W-:Y:S03]  /*4220*/  UTCBAR [UR5], URZ ;  /* 0x000000ff050073e9 */ /* 0x0003e600080000ff */
[----:B------:R-:W-:Y:S01]  /*4230*/  LOP3.LUT R11, R11, UR6, RZ, 0x3c, !PT ;  /* 0x000000060b0b7c12 */ /* 0x000fe2000f8e3cff */
[----:B------:R-:W-:Y:S07]  /*4240*/  @P1 BRA `(.L_x_80) ;  /* 0xfffffff800b01947 */ /* 0x000fee000383ffff */
[----:B------:R-:W2:Y:S01]  /*4250*/  S2UR UR8, SR_CgaCtaId ;  /* 0x00000000000879c3 */ /* 0x000ea20000008800 */
[----:B------:R-:W-:Y:S01]  /*4260*/  ELECT P0, URZ, PT ;  /* 0x0000000000ff782f */ /* 0x000fe20003800000 */
[----:B------:R-:W-:Y:S01]  /*4270*/  IMAD.MOV.U32 R0, RZ, RZ, 0x1 ;  /* 0x00000001ff007424 */ /* 0x000fe200078e00ff */
[----:B------:R-:W-:Y:S01]  /*4280*/  UIADD3 UR17, UPT, UPT, UR17, 0x180, URZ ;  /* 0x0000018011117890 */ /* 0x000fe2000fffe0ff */
[----:B------:R-:W-:Y:S01]  /*4290*/  SHF.L.U32 R3, R11, 0x1f, RZ ;  /* 0x0000001f0b037819 */ /* 0x000fe200000006ff */
[----:B------:R-:W-:-:S03]  /*42a0*/  UMOV UR4, 0x40 ;  /* 0x0000004000047882 */ /* 0x000fc60000000000 */
[----:B------:R-:W-:Y:S01]  /*42b0*/  UVIRTCOUNT.DEALLOC.SMPOOL 0x80 ;  /* 0x000000800000784c */ /* 0x000fe20000000000 */
[----:B--2---:R-:W-:Y:S02]  /*42c0*/  ULEA UR8, UR8, UR4, 0x18 ;  /* 0x0000000408087291 */ /* 0x004fe4000f8ec0ff */
[----:B------:R-:W-:-:S07]  /*42d0*/  ULEA UR4, UR22, UR17, 0x3 ;  /* 0x0000001116047291 */ /* 0x000fce000f8e18ff */
[----:B------:R2:W-:Y:S02]  /*42e0*/  @P0 STS.U8 [UR8+0x1c], R0 ;  /* 0x00001c00ff000988 */ /* 0x0005e40008000008 */
[----:B------:R-:W4:Y:S02]  /*42f0*/  SYNCS.PHASECHK.TRANS64.TRYWAIT P0, [UR4], R3 ;  /* 0x00000003ff0075a7 */ /* 0x000f240008001104 */
[----:B--2-4-:R-:W-:Y:S05]  /*4300*/  @!P0 BRA `(.L_x_81) ;  /* 0x0000004800408947 */ /* 0x014fea0003800000 */
.L_x_172:
[----:B------:R-:W-:-:S04]  /*4310*/  UIADD3 UR4, UPT, UPT, UR22, 0x1, URZ ;  /* 0x0000000116047890 */ /* 0x000fc8000fffe0ff */
[----:B------:R-:W-:-:S04]  /*4320*/  UISETP.NE.AND UP0, UPT, UR4, 0x4, UPT ;  /* 0x000000040400788c */ /* 0x000fc8000bf05270 */
[----:B------:R-:W-:Y:S02]  /*4330*/  USEL UR6, URZ, 0x1, UP0 ;  /* 0x00000001ff067887 */ /* 0x000fe40008000000 */
[----:B------:R-:W-:-:S04]  /*4340*/  USEL UR4, UR4, URZ, UP0 ;  /* 0x000000ff04047287 */ /* 0x000fc80008000000 */
[----:B-1----:R-:W-:Y:S01]  /*4350*/  ULEA UR5, UR4, UR17, 0x3 ;  /* 0x0000001104057291 */ /* 0x002fe2000f8e18ff */
[----:B------:R-:W-:-:S04]  /*4360*/  LOP3.LUT R2, R11, UR6, RZ, 0x3c, !PT ;  /* 0x000000060b027c12 */ /* 0x000fc8000f8e3cff */
[----:B--2---:R-:W-:-:S04]  /*4370*/  SHF.L.U32 R3, R2, 0x1f, RZ ;  /* 0x0000001f02037819 */ /* 0x004fc800000006ff */
[----:B------:R-:W1:Y:S02]  /*4380*/  SYNCS.PHASECHK.TRANS64.TRYWAIT P0, [UR5], R3 ;  /* 0x00000003ff0075a7 */ /* 0x000e640008001105 */
[----:B-1----:R-:W-:Y:S05]  /*4390*/  @!P0 BRA `(.L_x_82) ;  /* 0x0000004800348947 */ /* 0x002fea0003800000 */
.L_x_174:
        /* <DEDUP_REMOVED lines=9> */
.L_x_176:
[----:B------:R-:W-:-:S04]  /*4430*/  UIADD3 UR4, UPT, UPT, UR4, 0x1, URZ ;  /* 0x0000000104047890 */ /* 0x000fc8000fffe0ff */
[----:B------:R-:W-:-:S04]  /*4440*/  UISETP.NE.AND UP0, UPT, UR4, 0x4, UPT ;  /* 0x000000040400788c */ /* 0x000fc8000bf05270 */
[----:B------:R-:W-:Y:S02]  /*4450*/  USEL UR5, URZ, 0x1, UP0 ;  /* 0x00000001ff057887 */ /* 0x000fe40008000000 */
[----:B------:R-:W-:-:S04]  /*4460*/  USEL UR4, UR4, URZ, UP0 ;  /* 0x000000ff04047287 */ /* 0x000fc80008000000 */
[----:B------:R-:W-:Y:S01]  /*4470*/  ULEA UR4, UR4, UR17, 0x3 ;  /* 0x0000001104047291 */ /* 0x000fe2000f8e18ff */
[----:B-1----:R-:W-:-:S04]  /*4480*/  LOP3.LUT R3, R2, UR5, RZ, 0x3c, !PT ;  /* 0x0000000502037c12 */ /* 0x002fc8000f8e3cff */
[----:B------:R-:W-:-:S04]  /*4490*/  SHF.L.U32 R3, R3, 0x1f, RZ ;  /* 0x0000001f03037819 */ /* 0x000fc800000006ff */
[----:B------:R-:W1:Y:S02]  /*44a0*/  SYNCS.PHASECHK.TRANS64.TRYWAIT P0, [UR4], R3 ;  /* 0x00000003ff0075a7 */ /* 0x000e640008001104 */
[----:B-1----:R-:W-:Y:S05]  /*44b0*/  @!P0 BRA `(.L_x_84) ;  /* 0x00000048001c8947 */ /* 0x002fea0003800000 */
.L_x_178:
[----:B------:R-:W-:Y:S01]  /*44c0*/  NOP ;  /* 0x0000000000007918 */ /* 0x000fe20000000000 */
[----:B-1----:R-:W1:Y:S01]  /*44d0*/  LDS R0, [UR8+0x14] ;  /* 0x00001408ff007984 */ /* 0x002e620008000800 */
[----:B------:R-:W-:Y:S01]  /*44e0*/  ULOP3.LUT UR4, UR30, 0xffff, URZ, 0xc0, !UPT ;  /* 0x0000ffff1e047892 */ /* 0x000fe2000f8ec0ff */
[----:B------:R-:W-:Y:S01]  /*44f0*/  UMOV UR5, 0xffff ;  /* 0x0000ffff00057882 */ /* 0x000fe20000000000 */
[----:B------:R-:W-:Y:S02]  /*4500*/  UMOV UR6, 0x1 ;  /* 0x0000000100067882 */ /* 0x000fe40000000000 */
[----:B------:R-:W-:-:S04]  /*4510*/  USHF.R.U32.HI UR4, URZ, 0x5, UR4 ;  /* 0x00000005ff047899 */ /* 0x000fc80008011604 */
[----:B------:R-:W-:Y:S02]  /*4520*/  USHF.L.U32 UR5, UR5, UR4, URZ ;  /* 0x0000000405057299 */ /* 0x000fe400080006ff */
[----:B------:R-:W-:-:S04]  /*4530*/  USHF.L.U32 UR4, UR6, UR4, URZ ;  /* 0x0000000406047299 */ /* 0x000fc800080006ff */
[----:B-1----:R-:W-:-:S04]  /*4540*/  LOP3.LUT R0, R0, UR5, RZ, 0xc0, !PT ;  /* 0x0000000500007c12 */ /* 0x002fc8000f8ec0ff */
[----:B------:R-:W-:-:S13]  /*4550*/  ISETP.NE.AND P0, PT, R0, UR5, PT ;  /* 0x0000000500007c0c */ /* 0x000fda000bf05270 */
[----:B------:R-:W-:Y:S05]  /*4560*/  @P0 BRA `(.L_x_85) ;  /* 0x0000000000580947 */ /* 0x000fea0003800000 */
[----:B------:R-:W1:Y:S02]  /*4570*/  LDS R0, [UR8+0x18] ;  /* 0x00001808ff007984 */ /* 0x000e640008000800 */
[----:B-1----:R-:W-:-:S04]  /*4580*/  LOP3.LUT R0, R0, UR4, RZ, 0xc0, !PT ;  /* 0x0000000400007c12 */ /* 0x002fc8000f8ec0ff */
[----:B------:R-:W-:-:S13]  /*4590*/  ISETP.NE.AND P0, PT, R0, UR4, PT ;  /* 0x0000000400007c0c */ /* 0x000fda000bf05270 */
[----:B------:R-:W-:Y:S05]  /*45a0*/  @P0 BRA `(.L_x_86) ;  /* 0x00000000003c0947 */ /* 0x000fea0003800000 */
[----:B------:R-:W1:Y:S01]  /*45b0*/  S2R R2, SR_LANEID ;  /* 0x0000000000027919 */ /* 0x000e620000000000 */
[----:B------:R-:W-:Y:S01]  /*45c0*/  ULOP3.LUT UR5, URZ, UR5, URZ, 0x33, !UPT ;  /* 0x00000005ff057292 */ /* 0x000fe2000f8e33ff */
[----:B------:R-:W-:Y:S01]  /*45d0*/  LOP3.LUT R4, RZ, UR4, RZ, 0x33, !PT ;  /* 0x00000004ff047c12 */ /* 0x000fe2000f8e33ff */
[----:B------:R-:W-:Y:S02]  /*45e0*/  VOTEU.ANY UR4, UPT, PT ;  /* 0x0000000000047886 */ /* 0x000fe400038e0100 */
[----:B------:R-:W-:Y:S01]  /*45f0*/  UFLO.U32 UR4, UR4 ;  /* 0x00000004000472bd */ /* 0x000fe200080e0000 */
[----:B------:R-:W2:Y:S01]  /*4600*/  REDUX UR6, R4 ;  /* 0x00000000040673c4 */ /* 0x000ea20000000000 */
[----:B------:R-:W-:-:S06]  /*4610*/  IMAD.U32 R0, RZ, RZ, UR5 ;  /* 0x00000005ff007e24 */ /* 0x000fcc000f8e00ff */
[----:B------:R4:W-:Y:S01]  /*4620*/  UTCATOMSWS.AND URZ, UR5 ;  /* 0x0000000500ff79e3 */ /* 0x0009e20008000000 */
[----:B------:R-:W3:Y:S01]  /*4630*/  REDUX UR7, R0 ;  /* 0x00000000000773c4 */ /* 0x000ee20000000000 */
[----:B-1----:R-:W-:Y:S01]  /*4640*/  ISETP.EQ.U32.AND P0, PT, R2, UR4, PT ;  /* 0x0000000402007c0c */ /* 0x002fe2000bf02070 */
[----:B--2---:R-:W-:Y:S01]  /*4650*/  IMAD.U32 R2, RZ, RZ, UR6 ;  /* 0x00000006ff027e24 */ /* 0x004fe2000f8e00ff */
[----:B---3--:R-:W-:-:S11]  /*4660*/  MOV R3, UR7 ;  /* 0x0000000700037c02 */ /* 0x008fd60008000f00 */
[----:B------:R4:W-:Y:S04]  /*4670*/  @P0 ATOMS.AND RZ, [UR8+0x14], R3 ;  /* 0x00001403ffff098c */ /* 0x0009e8000a800008 */
[----:B------:R4:W-:Y:S01]  /*4680*/  @P0 ATOMS.AND RZ, [UR8+0x18], R2 ;  /* 0x00001802ffff098c */ /* 0x0009e2000a800008 */
[----:B------:R-:W-:Y:S05]  /*4690*/  BRA `(.L_x_87) ;  /* 0x0000000000147947 */ /* 0x000fea0003800000 */
.L_x_86:
[----:B------:R-:W-:Y:S02]  /*46a0*/  MOV R2, 0x46c0 ;  /* 0x000046c000027802 */ /* 0x000fe40000000f00 */
[----:B---3-5:R-:W-:Y:S05]  /*46b0*/  CALL.REL.NOINC `($__internal_0_$__cuda_sm10x_tcgen05_guardrail_trap_col_being_dealloced_not_returned_by_alloc) ;  /* 0x0000004800787944 */ /* 0x028fea0003c00000 */
[----:B------:R-:W-:Y:S05]  /*46c0*/  BRA `(.L_x_87) ;  /* 0x0000000000087947 */ /* 0x000fea0003800000 */
.L_x_85:
[----:B------:R-:W-:Y:S02]  /*46d0*/  MOV R2, 0x46f0 ;  /* 0x000046f000027802 */ /* 0x000fe40000000f00 */
[----:B---3-5:R-:W-:Y:S05]  /*46e0*/  CALL.REL.NOINC `($__internal_2_$__cuda_sm10x_tcgen05_guardrail_trap_unallocated_columns_being_dealloced) ;  /* 0x0000004800847944 */ /* 0x028fea0003c00000 */
.L_x_87:
[----:B------:R-:W-:Y:S01]  /*46f0*/  NOP ;  /* 0x0000000000007918 */ /* 0x000fe20000000000 */
[----:B----4-:R-:W-:Y:S05]  /*4700*/  EXIT ;  /* 0x000000000000794d */ /* 0x010fea0003800000 */
.L_x_69:
[----:B------:R-:W-:-:S09]  /*4710*/  UISETP.NE.OR UP0, UPT, UR18, 0x3, !UP3 ;  /* 0x000000031200788c */ /* 0x000fd2000df05670 */
[----:B------:R-:W-:Y:S05]  /*4720*/  BRA.U UP0, `(.L_x_88) ;  /* 0x0000000d00ac7547 */ /* 0x000fea000b800000 */
[----:B------:R-:W2:Y:S01]  /*4730*/  LDCU.64 UR4, c[0x0][0x888] ;  /* 0x00011100ff0477ac */ /* 0x000ea20008000a00 */
[----:B------:R-:W3:Y:S01]  /*4740*/  S2UR UR10, SR_CgaCtaId ;  /* 0x00000000000a79c3 */ /* 0x000ee20000008800 */
[----:B------:R-:W-:Y:S02]  /*4750*/  HFMA2 R9, -RZ, RZ, 0, 0 ;  /* 0x00000000ff097431 */ /* 0x000fe400000001ff */
[----:B------:R-:W-:Y:S01]  /*4760*/  IMAD.MOV.U32 R11, RZ, RZ, 0x1 ;  /* 0x00000001ff0b7424 */ /* 0x000fe200078e00ff */
[----:B------:R-:W4:Y:S01]  /*4770*/  LDCU UR31, c[0x0][0x370] ;  /* 0x00006e00ff1f77ac */ /* 0x000f220008000800 */
[----:B------:R-:W-:Y:S01]  /*4780*/  IMAD.MOV.U32 R10, RZ, RZ, RZ ;  /* 0x000000ffff0a7224 */ /* 0x000fe200078e00ff */
[----:B------:R-:W-:Y:S01]  /*4790*/  MOV R3, 0x1000 ;  /* 0x0000100000037802 */ /* 0x000fe20000000f00 */
[----:B------:R-:W4:Y:S01]  /*47a0*/  LDCU.128 UR32, c[0x0][0xb10] ;  /* 0x00016200ff2077ac */ /* 0x000f220008000c00 */
[----:B------:R-:W1:Y:S01]  /*47b0*/  LDC.64 R12, c[0x0][0x348] ;  /* 0x0000d200ff0c7b82 */ /* 0x000e620000000a00 */
[----:B------:R-:W3:Y:S01]  /*47c0*/  LDCU UR27, c[0x0][0x374] ;  /* 0x00006e80ff1b77ac */ /* 0x000ee20008000800 */
[----:B------:R-:W3:Y:S01]  /*47d0*/  LDCU.64 UR28, c[0x0][0x890] ;  /* 0x00011200ff1c77ac */ /* 0x000ee20008000a00 */
[----:B------:R-:W3:Y:S01]  /*47e0*/  LDCU UR15, c[0x0][0xb0c] ;  /* 0x00016180ff0f77ac */ /* 0x000ee20008000800 */
[----:B--2---:R-:W-:Y:S01]  /*47f0*/  UISETP.NE.U32.AND UP0, UPT, UR4, URZ, UPT ;  /* 0x000000ff0400728c */ /* 0x004fe2000bf05070 */
[----:B------:R-:W2:Y:S01]  /*4800*/  LDCU UR43, c[0x0][0xb20] ;  /* 0x00016400ff2b77ac */ /* 0x000ea20008000800 */
[----:B------:R-:W2:Y:S01]  /*4810*/  LDCU UR4, c[0x0][0xb30] ;  /* 0x00016600ff0477ac */ /* 0x000ea20008000800 */
[----:B------:R-:W-:Y:S01]  /*4820*/  UMOV UR21, 0x400 ;  /* 0x0000040000157882 */ /* 0x000fe20000000000 */
[----:B----4-:R-:W-:-:S02]  /*4830*/  UIMAD.WIDE.U32 UR6, UR31, UR32, URZ ;  /* 0x000000201f0672a5 */ /* 0x010fc4000f8e00ff */
[----:B---3--:R-:W-:Y:S02]  /*4840*/  UIMAD.WIDE.U32 UR8, UR27, UR35, URZ ;  /* 0x000000231b0872a5 */ /* 0x008fe4000f8e00ff */
[----:B------:R-:W-:Y:S02]  /*4850*/  ULEA UR21, UR10, UR21, 0x18 ;  /* 0x000000150a157291 */ /* 0x000fe4000f8ec0ff */
[----:B------:R-:W-:Y:S02]  /*4860*/  UISETP.NE.U32.AND UP6, UPT, UR28, URZ, UPT ;  /* 0x000000ff1c00728c */ /* 0x000fe4000bfc5070 */
[----:B------:R-:W-:Y:S02]  /*4870*/  UIADD3 UR38, UPT, UPT, UR21, 0x118, URZ ;  /* 0x0000011815267890 */ /* 0x000fe4000fffe0ff */
[----:B------:R-:W-:Y:S02]  /*4880*/  UIADD3 UR17, UPT, UPT, UR21, 0x110, URZ ;  /* 0x0000011015117890 */ /* 0x000fe4000fffe0ff */
[----:B------:R-:W-:-:S02]  /*4890*/  UISETP.NE.AND.EX UP5, UPT, UR5, URZ, UPT, UP0 ;  /* 0x000000ff0500728c */ /* 0x000fc4000bfa5300 */
[----:B------:R-:W-:Y:S01]  /*48a0*/  UISETP.NE.AND UP0, UPT, UR42, 0x1, UPT ;  /* 0x000000012a00788c */ /* 0x000fe2000bf05270 */
[----:B------:R-:W-:Y:S01]  /*48b0*/  UMOV UR41, UR7 ;  /* 0x0000000700297c82 */ /* 0x000fe20008000000 */
[----:B------:R-:W-:Y:S01]  /*48c0*/  UMOV UR40, UR9 ;  /* 0x0000000900287c82 */ /* 0x000fe20008000000 */
[----:B------:R-:W-:Y:S02]  /*48d0*/  USEL UR37, URZ, 0x1, UP4 ;  /* 0x00000001ff257887 */ /* 0x000fe4000a000000 */
[----:B------:R-:W-:Y:S02]  /*48e0*/  UISETP.NE.AND UP0, UPT, UR15, 0x1, UPT ;  /* 0x000000010f00788c */ /* 0x000fe4000bf05270 */
[----:B------:R-:W-:Y:S02]  /*48f0*/  UPLOP3.LUT UP4, UPT, UPT, UPT, UPT, 0x40, 0x4 ;  /* 0x000000000004789c */ /* 0x000fe40003f8e870 */
[----:B------:R-:W-:Y:S01]  /*4900*/  UISETP.GE.AND UP2, UPT, UR42, 0x1, UPT ;  /* 0x000000012a00788c */ /* 0x000fe2000bf46270 */
[----:B------:R-:W3:Y:S01]  /*4910*/  LDCU.64 UR22, c[0x0][0xb28] ;  /* 0x00016500ff1677ac */ /* 0x000ee20008000a00 */
[----:B------:R-:W-:-:S02]  /*4920*/  UISETP.NE.AND.EX UP6, UPT, UR29, URZ, UPT, UP6 ;  /* 0x000000ff1d00728c */ /* 0x000fc4000bfc5360 */
[----:B------:R-:W-:Y:S02]  /*4930*/  UPRMT UR38, UR10, 0x654, UR38 ;  /* 0x000006540a267896 */ /* 0x000fe40008000026 */
[----:B------:R-:W-:Y:S02]  /*4940*/  UPRMT UR39, UR10, 0x654, UR17 ;  /* 0x000006540a277896 */ /* 0x000fe40008000011 */
[----:B------:R-:W-:Y:S02]  /*4950*/  USHF.R.U32.HI UR41, URZ, UR33, UR41 ;  /* 0x00000021ff297299 */ /* 0x000fe40008011629 */
[----:B--2---:R-:W-:Y:S02]  /*4960*/  USHF.R.U32.HI UR40, URZ, UR43, UR40 ;  /* 0x0000002bff287299 */ /* 0x004fe40008011628 */
[----:B------:R-:W-:Y:S02]  /*4970*/  UISETP.NE.AND UP0, UPT, UR34, 0x1, UPT ;  /* 0x000000012200788c */ /* 0x000fe4000bf05270 */
[----:B-1----:R-:W-:-:S11]  /*4980*/  UISETP.NE.AND UP3, UPT, UR4, 0x1, UPT ;  /* 0x000000010400788c */ /* 0x002fd6000bf65270 */
.L_x_97:
[C---:B------:R-:W-:Y:S02]  /*4990*/  LEA R8, R10.reuse, UR21, 0x3 ;  /* 0x000000150a087c11 */ /* 0x040fe4000f8e18ff */
[----:B------:R-:W-:Y:S02]  /*49a0*/  SHF.L.U32 R5, R9, 0x1f, RZ ;  /* 0x0000001f09057819 */ /* 0x000fe400000006ff */
[----:B------:R-:W-:Y:S02]  /*49b0*/  LEA R6, R10, UR21, 0x4 ;  /* 0x000000150a067c11 */ /* 0x000fe4000f8e20ff */
[----:B-1----:R-:W1:Y:S02]  /*49c0*/  SYNCS.PHASECHK.TRANS64.TRYWAIT P0, [R8+URZ+0x140], R5 ;  /* 0x00014005080075a7 */ /* 0x002e6400080011ff */
[----:B-1----:R-:W-:Y:S05]  /*49d0*/  @!P0 BRA `(.L_x_89) ;  /* 0x0000004000ec8947 */ /* 0x002fea0003800000 */
.L_x_179:
[----:B-1----:R-:W1:Y:S01]  /*49e0*/  LDS.128 R4, [R6+0x1d0] ;  /* 0x0001d00006047984 */ /* 0x002e620000000c00 */
[----:B------:R-:W-:Y:S01]  /*49f0*/  UISETP.GE.AND UP0, UPT, UR42, 0x1, UPT ;  /* 0x000000012a00788c */ /* 0x000fe2000bf06270 */
[----:B------:R-:W-:Y:S01]  /*4a00*/  @!PT LDS RZ, [RZ] ;  /* 0x00000000fffff984 */ /* 0x000fe20000000800 */
[----:B------:R-:W-:Y:S01]  /*4a10*/  @!PT LDS RZ, [RZ] ;  /* 0x00000000fffff984 */ /* 0x000fe20000000800 */
[----:B------:R-:W-:Y:S01]  /*4a20*/  @!PT LDS RZ, [RZ] ;  /* 0x00000000fffff984 */ /* 0x000fe20000000800 */
[----:B------:R-:W-:Y:S01]  /*4a30*/  @!PT LDS RZ, [RZ] ;  /* 0x00000000fffff984 */ /* 0x000fe20000000800 */
[----:B------:R2:W-:Y:S06]  /*4a40*/  MEMBAR.ALL.CTA ;  /* 0x0000000000007992 */ /* 0x0005ec0000008000 */
[----:B--2---:R-:W2:Y:S01]  /*4a50*/  FENCE.VIEW.ASYNC.S ;  /* 0x00000000000073c6 */ /* 0x004ea20000000000 */
[----:B-1----:R-:W-:Y:S11]  /*4a60*/  LOP3.LUT P0, RZ, R6, 0x1, RZ, 0xc0, !PT ;  /* 0x0000000106ff7812 */ /* 0x002ff6000780c0ff */
[----:B------:R-:W-:Y:S02]  /*4a70*/  @!UPT UIADD3 URZ, UPT, UPT, URZ, URZ, URZ ;  /* 0x000000fffffff290 */ /* 0x000fe4000fffe0ff */
[----:B--2---:R-:W-:Y:S01]  /*4a80*/  VOTEU.ANY UP2, P0 ;  /* 0x0000000000ff7886 */ /* 0x004fe20000040100 */
[----:B------:R-:W-:Y:S11]  /*4a90*/  PLOP3.LUT P0, PT, PT, PT, UP2, 0x80, 0x8 ;  /* 0x000000000008781c */ /* 0x000ff60003f0f028 */
[----:B------:R-:W-:Y:S02]  /*4aa0*/  @!UPT UIADD3 URZ, UPT, UPT, URZ, URZ, URZ ;  /* 0x000000fffffff290 */ /* 0x000fe4000fffe0ff */
[----:B------:R-:W-:Y:S02]  /*4ab0*/  @P0 SHF.R.U32.HI R0, RZ, 0x10, R5 ;  /* 0x00000010ff000819 */ /* 0x000fe40000011605 */
[----:B------:R-:W-:Y:S02]  /*4ac0*/  @P0 MOV R2, R4 ;  /* 0x0000000400020202 */ /* 0x000fe40000000f00 */
[----:B------:R-:W-:Y:S01]  /*4ad0*/  @P0 R2UR UR4, R0 ;  /* 0x00000000000402ca */ /* 0x000fe200000e0000 */
[----:B------:R-:W-:Y:S01]  /*4ae0*/  VIADD R0, R8, 0x150 ;  /* 0x0000015008007836 */ /* 0x000fe20000000000 */
[----:B------:R-:W-:Y:S02]  /*4af0*/  @P0 LOP3.LUT R4, R5, 0xffff, RZ, 0xc0, !PT ;  /* 0x0000ffff05040812 */ /* 0x000fe400078ec0ff */
[----:B------:R-:W-:Y:S02]  /*4b00*/  @P0 R2UR UR6, R2 ;  /* 0x00000000020602ca */ /* 0x000fe400000e0000 */
[----:B------:R-:W-:Y:S02]  /*4b10*/  PRMT R0, RZ, 0x654, R0 ;  /* 0x00000654ff007816 */ /* 0x000fe40000000000 */
[----:B------:R-:W-:Y:S02]  /*4b20*/  @P0 R2UR UR5, R4 ;  /* 0x00000000040502ca */ /* 0x000fe400000e0000 */
[----:B------:R1:W-:Y:S03]  /*4b30*/  SYNCS.ARRIVE.TRANS64.RED.A1T0 RZ, [R0+URZ], RZ ;  /* 0x000000ff00ff79a7 */ /* 0x0003e600081004ff */
[----:B------:R-:W-:Y:S04]  /*4b40*/  @UP2 UMOV UR26, UR4 ;  /* 0x00000004001a2c82 */ /* 0x000fe80008000000 */
[----:B------:R-:W-:Y:S04]  /*4b50*/  @UP2 UMOV UR14, UR6 ;  /* 0x00000006000e2c82 */ /* 0x000fe80008000000 */
[----:B------:R-:W-:Y:S01]  /*4b60*/  @UP2 UMOV UR13, UR5 ;  /* 0x00000005000d2c82 */ /* 0x000fe20008000000 */
[----:B------:R-:W-:Y:S05]  /*4b70*/  BRA.U !UP0, `(.L_x_90) ;  /* 0x0000000108c07547 */ /* 0x000fea000b800000 */
[----:B------:R-:W-:Y:S02]  /*4b80*/  UIMAD.WIDE.U32 UR8, UR13, UR35, URZ ;  /* 0x000000230d0872a5 */ /* 0x000fe4000f8e00ff */
[----:B------:R-:W-:Y:S02]  /*4b90*/  UP2UR UR12, UPR, URZ, 0x4 ;  /* 0x00000004ff0c7883 */ /* 0x000fe40008000000 */
[----:B------:R-:W-:Y:S02]  /*4ba0*/  UISETP.NE.AND UP2, UPT, UR34, 0x1, UPT ;  /* 0x000000012200788c */ /* 0x000fe4000bf45270 */
[----:B------:R-:W-:Y:S02]  /*4bb0*/  UIMAD.WIDE.U32 UR10, UR14, UR32, URZ ;  /* 0x000000200e0a72a5 */ /* 0x000fe4000f8e00ff */
[----:B------:R-:W-:Y:S02]  /*4bc0*/  USEL UR4, UR27, UR40, !UP2 ;  /* 0x000000281b047287 */ /* 0x000fe4000d000000 */
[----:B------:R-:W-:Y:S02]  /*4bd0*/  UISETP.NE.AND UP0, UPT, UR15, 0x1, UPT ;  /* 0x000000010f00788c */ /* 0x000fe4000bf05270 */
[----:B------:R-:W-:Y:S02]  /*4be0*/  UP2UR UR16, UPR, URZ, 0x2 ;  /* 0x00000002ff107883 */ /* 0x000fe40008000000 */
[----:B------:R-:W-:Y:S02]  /*4bf0*/  UISETP.NE.AND UP1, UPT, UR42, 0x1, UPT ;  /* 0x000000012a00788c */ /* 0x000fe4000bf25270 */
[----:B---3--:R-:W-:Y:S02]  /*4c00*/  UIMAD.WIDE.U32 UR18, UR4, UR22, URZ ;  /* 0x00000016041272a5 */ /* 0x008fe4000f8e00ff */
[----:B------:R-:W-:Y:S01]  /*4c10*/  USEL UR7, UR31, UR41, !UP0 ;  /* 0x000000291f077287 */ /* 0x000fe2000c000000 */
[----:B------:R-:W-:Y:S02]  /*4c20*/  UMOV UR5, UR9 ;  /* 0x0000000900057c82 */ /* 0x000fe40008000000 */
[----:B------:R-:W-:Y:S02]  /*4c30*/  USHF.R.U32.HI UR6, URZ, UR43, UR5 ;  /* 0x0000002bff067299 */ /* 0x000fe40008011605 */
[----:B------:R-:W-:Y:S02]  /*4c40*/  UIMAD.WIDE.U32 UR24, UR7, UR22, URZ ;  /* 0x00000016071872a5 */ /* 0x000fe4000f8e00ff */
[----:B------:R-:W-:Y:S02]  /*4c50*/  USEL UR6, UR13, UR6, !UP2 ;  /* 0x000000060d067287 */ /* 0x000fe4000d000000 */
[----:B------:R-:W-:Y:S01]  /*4c60*/  UISETP.NE.AND UP2, UPT, UR12, URZ, UPT ;  /* 0x000000ff0c00728c */ /* 0x000fe2000bf45270 */
[----:B------:R-:W-:Y:S01]  /*4c70*/  UMOV UR5, UR11 ;  /* 0x0000000b00057c82 */ /* 0x000fe20008000000 */
[----:B------:R-:W-:Y:S02]  /*4c80*/  UIMAD.WIDE.U32 UR10, UR6, UR22, URZ ;  /* 0x00000016060a72a5 */ /* 0x000fe4000f8e00ff */
[----:B------:R-:W-:Y:S03]  /*4c90*/  USHF.R.U32.HI UR8, URZ, UR33, UR5 ;  /* 0x00000021ff087299 */ /* 0x000fe60008011605 */
[----:B------:R-:W-:Y:S02]  /*4ca0*/  UMOV UR5, UR19 ;  /* 0x0000001300057c82 */ /* 0x000fe40008000000 */
[----:B------:R-:W-:Y:S03]  /*4cb0*/  @UP1 USHF.R.U32.HI UR4, URZ, UR23, UR5 ;  /* 0x00000017ff041299 */ /* 0x000fe60008011605 */
[----:B------:R-:W-:Y:S01]  /*4cc0*/  UMOV UR5, UR25 ;  /* 0x0000001900057c82 */ /* 0x000fe20008000000 */
[----:B------:R-:W-:Y:S02]  /*4cd0*/  UIMAD UR4, UR42, UR4, URZ ;  /* 0x000000042a0472a4 */ /* 0x000fe4000f8e02ff */
[----:B------:R-:W-:Y:S02]  /*4ce0*/  @UP1 USHF.R.U32.HI UR7, URZ, UR23, UR5 ;  /* 0x00000017ff071299 */ /* 0x000fe40008011605 */
[----:B------:R-:W-:Y:S02]  /*4cf0*/  USEL UR5, UR14, UR8, !UP0 ;  /* 0x000000080e057287 */ /* 0x000fe4000c000000 */
[----:B------:R-:W-:Y:S02]  /*4d00*/  UIMAD UR8, UR42, UR7, URZ ;  /* 0x000000072a0872a4 */ /* 0x000fe4000f8e02ff */
[----:B------:R-:W-:Y:S03]  /*4d10*/  UISETP.GE.AND UP0, UPT, UR6, UR4, UPT ;  /* 0x000000040600728c */ /* 0x000fe6000bf06270 */
[----:B------:R-:W-:Y:S01]  /*4d20*/  UMOV UR4, UR11 ;  /* 0x0000000b00047c82 */ /* 0x000fe20008000000 */
[----:B------:R-:W-:Y:S02]  /*4d30*/  UISETP.GE.OR UP0, UPT, UR5, UR8, UP0 ;  /* 0x000000080500728c */ /* 0x000fe40008706670 */
[----:B------:R-:W-:Y:S02]  /*4d40*/  USHF.R.U32.HI UR4, URZ, UR23, UR4 ;  /* 0x00000017ff047299 */ /* 0x000fe40008011604 */
[----:B------:R-:W-:Y:S02]  /*4d50*/  UIMAD.WIDE.U32 UR8, UR5, UR22, URZ ;  /* 0x00000016050872a5 */ /* 0x000fe4000f8e00ff */
[----:B------:R-:W-:Y:S04]  /*4d60*/  USEL UR10, UR6, UR4, !UP1 ;  /* 0x00000004060a7287 */ /* 0x000fe8000c800000 */
[----:B------:R-:W-:Y:S01]  /*4d70*/  UIADD3 UR11, UPT, UPT, -UR10, URZ, URZ ;  /* 0x000000ff0a0b7290 */ /* 0x000fe2000fffe1ff */
[----:B------:R-:W-:Y:S02]  /*4d80*/  @!UP0 UMOV UR4, UR9 ;  /* 0x0000000900048c82 */ /* 0x000fe40008000000 */
[----:B------:R-:W-:Y:S02]  /*4d90*/  @!UP0 USHF.R.U32.HI UR4, URZ, UR23, UR4 ;  /* 0x00000017ff048299 */ /* 0x000fe40008011604 */
[----:B------:R-:W-:Y:S02]  /*4da0*/  UIMAD UR8, UR42, UR11, UR6 ;  /* 0x0000000b2a0872a4 */ /* 0x000fe4000f8e0206 */
[----:B------:R-:W-:Y:S02]  /*4db0*/  @!UP0 USEL UR4, UR5, UR4, !UP1 ;  /* 0x0000000405048287 */ /* 0x000fe4000c800000 */
[----:B------:R-:W-:Y:S02]  /*4dc0*/  UISETP.NE.AND UP1, UPT, UR16, URZ, UPT ;  /* 0x000000ff1000728c */ /* 0x000fe4000bf25270 */
[----:B------:R-:W-:Y:S02]  /*4dd0*/  @!UP0 UIMAD UR8, UR7, UR8, UR4 ;  /* 0x00000008070882a4 */ /* 0x000fe4000f8e0204 */
[----:B------:R-:W-:Y:S02]  /*4de0*/  @!UP0 UIADD3 UR9, UPT, UPT, UR10, -UR4, URZ ;  /* 0x800000040a098290 */ /* 0x000fe4000fffe0ff */
[----:B------:R-:W-:Y:S02]  /*4df0*/  UIADD3 UR4, UPT, UPT, -UR5, URZ, URZ ;  /* 0x000000ff05047290 */ /* 0x000fe4000fffe1ff */
[----:B------:R-:W-:Y:S02]  /*4e00*/  UIADD3 UR7, UPT, UPT, -UR6, URZ, URZ ;  /* 0x000000ff06077290 */ /* 0x000fe4000fffe1ff */
[----:B------:R-:W-:Y:S02]  /*4e10*/  @!UP0 UIMAD UR6, UR9, UR42, UR5 ;  /* 0x0000002a090682a4 */ /* 0x000fe4000f8e0205 */
[----:B------:R-:W-:Y:S02]  /*4e20*/  UIMAD UR14, UR15, UR4, UR14 ;  /* 0x000000040f0e72a4 */ /* 0x000fe4000f8e020e */
[----:B------:R-:W-:Y:S01]  /*4e30*/  UIMAD UR13, UR34, UR7, UR13 ;  /* 0x00000007220d72a4 */ /* 0x000fe2000f8e020d */
[----:B------:R-:W-:Y:S02]  /*4e40*/  @!UP0 UMOV UR5, UR8 ;  /* 0x0000000800058c82 */ /* 0x000fe40008000000 */
[----:B------:R-:W-:Y:S02]  /*4e50*/  UIMAD UR14, UR5, UR15, UR14 ;  /* 0x0000000f050e72a4 */ /* 0x000fe4000f8e020e */
[----:B------:R-:W-:Y:S11]  /*4e60*/  UIMAD UR13, UR6, UR34, UR13 ;  /* 0x00000022060d72a4 */ /* 0x000ff6000f8e020d */
[----:B------:R-:W-:Y:S01]  /*4e70*/  @!UPT UIADD3 URZ, UPT, UPT, URZ, URZ, URZ ;  /* 0x000000fffffff290 */ /* 0x000fe2000fffe0ff */
.L_x_90:
[----:B------:R-:W2:Y:S01]  /*4e80*/  @!UP3 LDCU.128 UR8, c[0x0][0xb10] ;  /* 0x00016200ff08b7ac */ /* 0x000ea20008000c00 */
[----:B------:R-:W-:Y:S02]  /*4e90*/  ISETP.NE.U32.AND P0, PT, RZ, UR28, PT ;  /* 0x0000001cff007c0c */ /* 0x000fe4000bf05070 */
[----:B------:R-:W-:Y:S02]  /*4ea0*/  SHF.L.U32 R4, R11, 0x1f, RZ ;  /* 0x0000001f0b047819 */ /* 0x000fe400000006ff */
[----:B------:R-:W-:Y:S01]  /*4eb0*/  ISETP.NE.AND.EX P0, PT, RZ, UR29, PT, P0 ;  /* 0x0000001dff007c0c */ /* 0x000fe2000bf05300 */
[----:B------:R-:W4:Y:S01]  /*4ec0*/  @!UP3 LDCU UR5, c[0x0][0xb0c] ;  /* 0x00016180ff05b7ac */ /* 0x000f220008000800 */
[----:B------:R-:W-:Y:S02]  /*4ed0*/  USHF.L.U32 UR19, UR20, 0x6, URZ ;  /* 0x0000000614137899 */ /* 0x000fe400080006ff */
[----:B------:R-:W-:Y:S02]  /*4ee0*/  USHF.L.U32 UR18, UR30, 0x7, URZ ;  /* 0x000000071e127899 */ /* 0x000fe400080006ff */
[----:B--2---:R-:W-:Y:S07]  /*4ef0*/  UIMAD.WIDE.U32 UR6, UR14, UR8, URZ ;  /* 0x000000080e0672a5 */ /* 0x004fee000f8e00ff */
[----:B------:R-:W-:Y:S01]  /*4f00*/  @!UP3 UMOV UR4, UR7 ;  /* 0x000000070004bc82 */ /* 0x000fe20008000000 */
[----:B----4-:R-:W-:Y:S02]  /*4f10*/  @!UP3 UISETP.NE.AND UP0, UPT, UR5, 0x1, UPT ;  /* 0x000000010500b88c */ /* 0x010fe4000bf05270 */
[----:B------:R-:W-:Y:S02]  /*4f20*/  @!UP3 USHF.R.U32.HI UR4, URZ, UR9, UR4 ;  /* 0x00000009ff04b299 */ /* 0x000fe40008011604 */
[----:B------:R-:W-:Y:S02]  /*4f30*/  UIMAD.WIDE.U32 UR6, UR13, UR11, URZ ;  /* 0x0000000b0d0672a5 */ /* 0x000fe4000f8e00ff */
[----:B------:R-:W-:Y:S02]  /*4f40*/  @!UP3 USEL UR8, UR14, UR4, !UP0 ;  /* 0x000000040e08b287 */ /* 0x000fe4000c000000 */
[----:B------:R-:W-:Y:S03]  /*4f50*/  @!UP3 UISETP.NE.AND UP0, UPT, UR10, 0x1, UPT ;  /* 0x000000010a00b88c */ /* 0x000fe6000bf05270 */
[----:B------:R-:W-:Y:S02]  /*4f60*/  @!UP3 UMOV UR6, UR7 ;  /* 0x000000070006bc82 */ /* 0x000fe40008000000 */
[----:B------:R-:W2:Y:S02]  /*4f70*/  @!UP3 LDCU UR4, c[0x0][0xb20] ;  /* 0x00016400ff04b7ac */ /* 0x000ea40008000800 */
[----:B--2---:R-:W-:Y:S04]  /*4f80*/  @!UP3 USHF.R.U32.HI UR6, URZ, UR4, UR6 ;  /* 0x00000004ff06b299 */ /* 0x004fe80008011606 */
[----:B------:R-:W-:Y:S04]  /*4f90*/  @!UP3 USEL UR6, UR13, UR6, !UP0 ;  /* 0x000000060d06b287 */ /* 0x000fe8000c000000 */
[----:B------:R-:W-:Y:S02]  /*4fa0*/  @!UP3 UIADD3 UR4, UPT, UPT, -UR8, UR6, URZ ;  /* 0x000000060804b290 */ /* 0x000fe4000fffe1ff */
[----:B------:R-:W-:Y:S02]  /*4fb0*/  @!UP3 UIADD3 UR6, UPT, UPT, UR8, -UR6, URZ ;  /* 0x800000060806b290 */ /* 0x000fe4000fffe0ff */
[----:B------:R-:W-:Y:S02]  /*4fc0*/  @!UP3 UIMAD UR14, UR4, UR5, UR14 ;  /* 0x00000005040eb2a4 */ /* 0x000fe4000f8e020e */
[----:B------:R-:W-:Y:S01]  /*4fd0*/  @!UP3 UIMAD UR13, UR6, UR10, UR13 ;  /* 0x0000000a060db2a4 */ /* 0x000fe2000f8e020d */
[----:B------:R-:W-:Y:S11]  /*4fe0*/  BRA.U UP4, `(.L_x_91) ;  /* 0x0000000104107547 */ /* 0x000ff6000b800000 */
[----:B-1----:R-:W-:Y:S04]  /*4ff0*/  MOV R0, UR37 ;  /* 0x0000002500007c02 */ /* 0x002fe80008000f00 */
[----:B------:R-:W-:Y:S04]  /*5000*/  SHF.L.U32 R5, R0, 0x1f, RZ ;  /* 0x0000001f00057819 */ /* 0x000fe800000006ff */
[----:B------:R-:W1:Y:S02]  /*5010*/  SYNCS.PHASECHK.TRANS64.TRYWAIT P1, [UR21+0x138], R5 ;  /* 0x00013805ff0075a7 */ /* 0x000e640008021115 */
[----:B-1----:R-:W-:Y:S05]  /*5020*/  @!P1 BRA `(.L_x_92) ;  /* 0x0000003c006c9947 */ /* 0x002fea0003800000 */
.L_x_91:
[----:B------:R-:W-:Y:S05]  /*5030*/  BRA.U !UP6, `(.L_x_93) ;  /* 0x000000010e387547 */ /* 0x000fea000b800000 */
[----:B------:R-:W-:Y:S01]  /*5040*/  UPLOP3.LUT UP1, UPT, UPT, UPT, UP5, 0x80, 0x8 ;  /* 0x000000000008789c */ /* 0x000fe20003f2f050 */
[----:B-1----:R-:W-:Y:S01]  /*5050*/  HFMA2 R0, -RZ, RZ, 0, 5.9604644775390625e-08 ;  /* 0x00000001ff007431 */ /* 0x002fe200000001ff */
[----:B------:R-:W1:Y:S01]  /*5060*/  LDCU.64 UR8, c[0x0][0x358] ;  /* 0x00006b00ff0877ac */ /* 0x000e620008000a00 */
[----:B------:R-:W-:Y:S03]  /*5070*/  IMAD.MOV.U32 R84, RZ, RZ, 0x1 ;  /* 0x00000001ff547424 */ /* 0x000fe600078e00ff */
[----:B------:R-:W-:Y:S05]  /*5080*/  PLOP3.LUT P1, PT, PT, PT, UP1, 0x80, 0x8 ;  /* 0x000000000008781c */ /* 0x000fea0003f2f018 */
[----:B------:R-:W2:Y:S01]  /*5090*/  @UP1 LDCU.64 UR4, c[0x0][0x888] ;  /* 0x00011100ff0417ac */ /* 0x000ea20008000a00 */
[----:B------:R-:W-:Y:S07]  /*50a0*/  @UP1 UIMAD UR6, UR36, UR28, URZ ;  /* 0x0000001c240612a4 */ /* 0x000fee000f8e02ff */
[----:B------:R-:W-:Y:S01]  /*50b0*/  @!P1 PRMT R84, R0, 0x7610, R84 ;  /* 0x0000761000549816 */ /* 0x000fe20000000054 */
[----:B--2---:R-:W-:Y:S06]  /*50c0*/  @UP1 UIMAD.WIDE UR4, UR6, 0x4, UR4 ;  /* 0x00000004060418a5 */ /* 0x004fec000f8e0204 */
[----:B------:R-:W-:Y:S01]  /*50d0*/  IMAD.U32 R6, RZ, RZ, UR4 ;  /* 0x00000004ff067e24 */ /* 0x000fe2000f8e00ff */
[----:B------:R-:W-:Y:S04]  /*50e0*/  MOV R7, UR5 ;  /* 0x0000000500077c02 */ /* 0x000fe80008000f00 */
[----:B------:R-:W2:Y:S01]  /*50f0*/  @!UP1 LDCU UR4, c[0x0][0x880] ;  /* 0x00011000ff0497ac */ /* 0x000ea20008000800 */
[----:B-1---5:R4:W5:Y:S02]  /*5100*/  @P1 LDG.E R41, desc[UR8][R6.64] ;  /* 0x0000000806291981 */ /* 0x022964000c1e1900 */
[----:B--2-4-:R-:W-:Y:S07]  /*5110*/  @!P1 IMAD.U32 R41, RZ, RZ, UR4 ;  /* 0x00000004ff299e24 */ /* 0x014fee000f8e00ff */
.L_x_93:
[----:B-----5:R-:W-:Y:S01]  /*5120*/  @!P0 FSETP.EQ.AND P2, PT, R41, RZ, PT ;  /* 0x000000ff2900820b */ /* 0x020fe20003f42000 */
[----:B------:R-:W-:Y:S01]  /*5130*/  @!UPT UIADD3 URZ, UPT, UPT, URZ, URZ, URZ ;  /* 0x000000fffffff290 */ /* 0x000fe2000fffe0ff */
[----:B------:R-:W-:Y:S11]  /*5140*/  @!P0 BRA `(.L_x_94) ;  /* 0x0000000000148947 */ /* 0x000ff60003800000 */
[----:B------:R-:W-:Y:S02]  /*5150*/  LOP3.LUT P0, RZ, R84, 0xff, RZ, 0xc0, !PT ;  /* 0x000000ff54ff7812 */ /* 0x000fe4000780c0ff */
[----:B------:R-:W-:Y:S04]  /*5160*/  PLOP3.LUT P2, PT, PT, PT, UP1, 0x80, 0x8 ;  /* 0x000000000008781c */ /* 0x000fe80003f4f018 */
[----:B------:R-:W-:Y:S07]  /*5170*/  PLOP3.LUT P2, PT, P2, PT, PT, 0x8, 0x80 ;  /* 0x000000000080781c */ /* 0x000fee000174e170 */
[----:B------:R-:W-:Y:S11]  /*5180*/  @P0 FSETP.EQ.AND P2, PT, R41, RZ, PT ;  /* 0x000000ff2900020b */ /* 0x000ff60003f42000 */
[----:B------:R-:W-:Y:S02]  /*5190*/  @!UPT UIADD3 URZ, UPT, UPT, URZ, URZ, URZ ;  /* 0x000000fffffff290 */ /* 0x000fe4000fffe0ff */
.L_x_94:
[----:B------:R-:W2:Y:S01]  /*51a0*/  SYNCS.PHASECHK.TRANS64.TRYWAIT P0, [UR21+0x120], R4 ;  /* 0x00012004ff0075a7 */ /* 0x000ea20008001115 */
[----:B------:R-:W-:Y:S04]  /*51b0*/  ELECT P1, URZ, PT ;  /* 0x0000000000ff782f */ /* 0x000fe80003820000 */
[----:B------:R-:W-:Y:S01]  /*51c0*/  PLOP3.LUT P1, PT, P2, P1, PT, 0xf2, 0x2f ;  /* 0x00000000002f781c */ /* 0x000fe20001723e72 */
[----:B------:R-:W-:Y:S01]  /*51d0*/  @!UPT UIADD3 URZ, UPT, UPT, URZ, URZ, URZ ;  /* 0x000000fffffff290 */ /* 0x000fe2000fffe0ff */
[----:B--2---:R-:W-:Y:S11]  /*51e0*/  @!P0 BRA `(.L_x_95) ;  /* 0x0000003c00148947 */ /* 0x004ff60003800000 */
.L_x_182:
[----:B------:R-:W-:Y:S01]  /*51f0*/  @!P1 IADD3 R2, P0, PT, R12, 0x580, RZ ;  /* 0x000005800c029810 */ /* 0x000fe20007f1e0ff */
[----:B------:R-:W-:Y:S01]  /*5200*/  VOTEU.ALL UP0, P1 ;  /* 0x0000000000ff7886 */ /* 0x000fe20000800000 */
[----:B------:R-:W-:Y:S01]  /*5210*/  UMOV UR6, 0x0 ;  /* 0x0000000000067882 */ /* 0x000fe20000000000 */
[----:B------:R-:W-:Y:S01]  /*5220*/  UMOV UR7, 0x10000000 ;  /* 0x1000000000077882 */ /* 0x000fe20000000000 */
[----:B------:R-:W-:Y:S01]  /*5230*/  @!P1 R2UR UR5, R2 ;  /* 0x00000000020592ca */ /* 0x000fe200000e0000 */
[----:B-1----:R-:W-:Y:S01]  /*5240*/  @!P1 IMAD.X R0, RZ, RZ, R13, P0 ;  /* 0x000000ffff009224 */ /* 0x002fe200000e060d */
[----:B------:R-:W-:Y:S01]  /*5250*/  @!UP0 UIADD3 UR16, UPT, UPT, UR21, 0x200, URZ ;  /* 0x0000020015108890 */ /* 0x000fe2000fffe0ff */
[----:B------:R-:W-:Y:S01]  /*5260*/  VIADD R10, R10, 0x1 ;  /* 0x000000010a0a7836 */ /* 0x000fe20000000000 */
[----:B------:R-:W-:Y:S01]  /*5270*/  VOTEU.ALL UP0, P1 ;  /* 0x0000000000ff7886 */ /* 0x000fe20000800000 */
[----:B------:R-:W-:Y:S01]  /*5280*/  UMOV UR20, UR36 ;  /* 0x0000002400147c82 */ /* 0x000fe20008000000 */
[----:B------:R-:W-:Y:S01]  /*5290*/  @!P1 R2UR UR4, R0 ;  /* 0x00000000000492ca */ /* 0x000fe200000e0000 */
[----:B------:R-:W-:Y:S06]  /*52a0*/  @!P1 IMAD.MOV.U32 R0, RZ, RZ, 0x1000 ;  /* 0x00001000ff009424 */ /* 0x000fec00078e00ff */
[----:B------:R-:W-:Y:S06]  /*52b0*/  IMAD.U32 R6, RZ, RZ, UR5 ;  /* 0x00000005ff067e24 */ /* 0x000fec000f8e00ff */
[----:B------:R-:W-:Y:S01]  /*52c0*/  IMAD.U32 R7, RZ, RZ, UR4 ;  /* 0x00000004ff077e24 */ /* 0x000fe2000f8e00ff */
[----:B------:R-:W-:Y:S04]  /*52d0*/  @!P1 R2UR UR4, R6 ;  /* 0x00000000060492ca */ /* 0x000fe800000e0000 */
[----:B------:R-:W-:Y:S11]  /*52e0*/  @!P1 R2UR UR5, R7 ;  /* 0x00000000070592ca */ /* 0x000ff600000e0000 */
[----:B------:R-:W-:Y:S02]  /*52f0*/  @!UPT UIADD3 URZ, UPT, UPT, URZ, URZ, URZ ;  /* 0x000000fffffff290 */ /* 0x000fe4000fffe0ff */
[----:B------:R1:W-:Y:S01]  /*5300*/  @!UP0 UTMALDG.3D [UR16], [UR4], desc[UR6] ;  /* 0x00000610040085b4 */ /* 0x0003e20008011000 */
[----:B------:R1:W-:Y:S01]  /*5310*/  @!P1 SYNCS.ARRIVE.TRANS64.RED.A0TR RZ, [UR21+0x110], R0 ;  /* 0x00011000ffff99a7 */ /* 0x0003e20008300415 */
[----:B------:R-:W-:Y:S01]  /*5320*/  SYNCS.ARRIVE.TRANS64.RED.A1T0 RZ, [UR39], RZ ;  /* 0x000000ffffff79a7 */ /* 0x000fe20008100427 */
[----:B------:R-:W2:Y:S02]  /*5330*/  SYNCS.PHASECHK.TRANS64.TRYWAIT P0, [UR21+0x128], R4 ;  /* 0x00012804ff0075a7 */ /* 0x000ea40008001115 */
[----:B-12---:R-:W-:Y:S05]  /*5340*/  @!P0 BRA `(.L_x_96) ;  /* 0x0000003800d48947 */ /* 0x006fea0003800000 */
.L_x_184:
[----:B------:R-:W-:Y:S01]  /*5350*/  @!P1 IADD3 R2, P0, PT, R12, 0x580, RZ ;  /* 0x000005800c029810 */ /* 0x000fe20007f1e0ff */
[----:B------:R-:W-:Y:S01]  /*5360*/  VOTEU.ALL UP0, P1 ;  /* 0x0000000000ff7886 */ /* 0x000fe20000800000 */
[----:B------:R-:W-:Y:S01]  /*5370*/  UMOV UR6, 0x0 ;  /* 0x0000000000067882 */ /* 0x000fe20000000000 */
[----:B------:R-:W-:Y:S01]  /*5380*/  UMOV UR7, 0x10000000 ;  /* 0x1000000000077882 */ /* 0x000fe20000000000 */
[----:B------:R-:W-:Y:S01]  /*5390*/  @!P1 R2UR UR5, R2 ;  /* 0x00000000020592ca */ /* 0x000fe200000e0000 */
[----:B------:R-:W-:Y:S01]  /*53a0*/  @!P1 IMAD.X R0, RZ, RZ, R13, P0 ;  /* 0x000000ffff009224 */ /* 0x000fe200000e060d */
[----:B------:R-:W-:Y:S01]  /*53b0*/  @!UP0 UIADD3 UR10, UPT, UPT, UR18, 0x40, URZ ;  /* 0x00000040120a8890 */ /* 0x000fe2000fffe0ff */
[----:B------:R-:W-:Y:S01]  /*53c0*/  ISETP.NE.AND P0, PT, R10, 0x2, PT ;  /* 0x000000020a00780c */ /* 0x000fe20003f05270 */
[----:B------:R-:W-:Y:S01]  /*53d0*/  @!UP0 UIADD3 UR8, UPT, UPT, UR21, 0x1200, URZ ;  /* 0x0000120015088890 */ /* 0x000fe2000fffe0ff */
[----:B------:R-:W-:Y:S01]  /*53e0*/  LOP3.LUT R11, R11, 0x1, RZ, 0x3c, !PT ;  /* 0x000000010b0b7812 */ /* 0x000fe200078e3cff */
[----:B------:R-:W-:Y:S01]  /*53f0*/  @!UP0 UIADD3 UR9, UPT, UPT, UR21, 0x118, URZ ;  /* 0x0000011815098890 */ /* 0x000fe2000fffe0ff */
[----:B------:R-:W-:Y:S01]  /*5400*/  @!P1 R2UR UR4, R0 ;  /* 0x00000000000492ca */ /* 0x000fe200000e0000 */
[----:B------:R-:W-:Y:S01]  /*5410*/  VOTEU.ALL UP0, P1 ;  /* 0x0000000000ff7886 */ /* 0x000fe20000800000 */
[----:B------:R-:W-:Y:S01]  /*5420*/  UMOV UR11, UR19 ;  /* 0x00000013000b7c82 */ /* 0x000fe20008000000 */
[----:B------:R-:W-:Y:S01]  /*5430*/  UMOV UR12, UR36 ;  /* 0x00000024000c7c82 */ /* 0x000fe20008000000 */
[----:B------:R-:W-:Y:S01]  /*5440*/  SEL R0, RZ, 0x1, P0 ;  /* 0x00000001ff007807 */ /* 0x000fe20000000000 */
[----:B------:R-:W-:Y:S01]  /*5450*/  UIADD3 UR30, UPT, UPT, UR13, UR62, URZ ;  /* 0x0000003e0d1e7290 */ /* 0x000fe2000fffe0ff */
[----:B-1----:R-:W-:Y:S01]  /*5460*/  IMAD.U32 R4, RZ, RZ, UR5 ;  /* 0x00000005ff047e24 */ /* 0x002fe2000f8e00ff */
[----:B------:R-:W-:Y:S01]  /*5470*/  SEL R10, R10, RZ, P0 ;  /* 0x000000ff0a0a7207 */ /* 0x000fe20000000000 */
[----:B------:R-:W-:Y:S01]  /*5480*/  UIADD3 UR20, UPT, UPT, UR14, UR59, URZ ;  /* 0x0000003b0e147290 */ /* 0x000fe2000fffe0ff */
[----:B------:R-:W-:Y:S01]  /*5490*/  LOP3.LUT R9, R9, R0, RZ, 0x3c, !PT ;  /* 0x0000000009097212 */ /* 0x000fe200078e3cff */
[----:B------:R-:W-:Y:S01]  /*54a0*/  UMOV UR36, UR26 ;  /* 0x0000001a00247c82 */ /* 0x000fe20008000000 */
[----:B------:R-:W-:Y:S02]  /*54b0*/  UPLOP3.LUT UP4, UPT, UPT, UPT, UPT, 0x80, 0x8 ;  /* 0x000000000008789c */ /* 0x000fe40003f8f070 */
[----:B------:R-:W-:Y:S01]  /*54c0*/  IMAD.U32 R5, RZ, RZ, UR4 ;  /* 0x00000004ff057e24 */ /* 0x000fe2000f8e00ff */
[----:B------:R-:W-:Y:S04]  /*54d0*/  @!P1 R2UR UR4, R4 ;  /* 0x00000000040492ca */ /* 0x000fe800000e0000 */
[----:B------:R-:W-:Y:S11]  /*54e0*/  @!P1 R2UR UR5, R5 ;  /* 0x00000000050592ca */ /* 0x000ff600000e0000 */
[----:B------:R-:W-:Y:S02]  /*54f0*/  @!UPT UIADD3 URZ, UPT, UPT, URZ, URZ, URZ ;  /* 0x000000fffffff290 */ /* 0x000fe4000fffe0ff */
[----:B------:R1:W-:Y:S01]  /*5500*/  @!UP0 UTMALDG.3D [UR8], [UR4], desc[UR6] ;  /* 0x00000608040085b4 */ /* 0x0003e20008011000 */
[----:B------:R1:W-:Y:S01]  /*5510*/  @!P1 SYNCS.ARRIVE.TRANS64.RED.A0TR RZ, [UR21+0x118], R3 ;  /* 0x00011803ffff99a7 */ /* 0x0003e20008300415 */
[----:B------:R-:W-:Y:S01]  /*5520*/  SYNCS.ARRIVE.TRANS64.RED.A1T0 RZ, [UR38], RZ ;  /* 0x000000ffffff79a7 */ /* 0x000fe20008100426 */
[----:B------:R-:W-:Y:S05]  /*5530*/  BRA.U UP2, `(.L_x_97) ;  /* 0xfffffff502147547 */ /* 0x000fea000b83ffff */
[----:B-1----:R-:W-:-:S04]  /*5540*/  SHF.L.U32 R3, R11, 0x1f, RZ ;  /* 0x0000001f0b037819 */ /* 0x002fc800000006ff */
[----:B------:R-:W1:Y:S02]  /*5550*/  SYNCS.PHASECHK.TRANS64.TRYWAIT P0, [UR21+0x120], R3 ;  /* 0x00012003ff0075a7 */ /* 0x000e640008001115 */
[----:B-1----:R-:W-:Y:S05]  /*5560*/  @!P0 BRA `(.L_x_98) ;  /* 0x0000003800648947 */ /* 0x002fea0003800000 */
.L_x_186:
[----:B-1----:R-:W-:-:S07]  /*5570*/  MOV R0, UR21 ;  /* 0x0000001500007c02 */ /* 0x002fce0008000f00 */
.L_x_99:
[----:B-1----:R-:W-:-:S04]  /*5580*/  SHF.L.U32 R3, R11, 0x1f, RZ ;  /* 0x0000001f0b037819 */ /* 0x002fc800000006ff */
[----:B------:R1:W2:Y:S03]  /*5590*/  SYNCS.PHASECHK.TRANS64.TRYWAIT P0, [R0+URZ+0x128], R3 ;  /* 0x00012803000075a7 */ /* 0x0002a600080011ff */
[----:B--2---:R-:W-:Y:S05]  /*55a0*/  @!P0 NANOSLEEP.SYNCS 0x989680 ;  /* 0x009896800000895d */ /* 0x004fea0003900000 */
[----:B------:R-:W2:Y:S02]  /*55b0*/  @!P0 SYNCS.PHASECHK.TRANS64 P0, [R0+URZ+0x128], R3 ;  /* 0x00012803000085a7 */ /* 0x000ea400080010ff */
[----:B--23--:R-:W-:Y:S05]  /*55c0*/  @P0 EXIT ;  /* 0x000000000000094d */ /* 0x00cfea0003800000 */
[----:B------:R-:W-:Y:S05]  /*55d0*/  BRA `(.L_x_99) ;  /* 0xfffffffc00e87947 */ /* 0x000fea000383ffff */
.L_x_88:
[----:B------:R-:W-:-:S06]  /*55e0*/  UISETP.GE.AND UP0, UPT, UR18, 0x4, UPT ;  /* 0x000000041200788c */ /* 0x000fcc000bf06270 */
[----:B------:R-:W-:-:S13]  /*55f0*/  PLOP3.LUT P0, PT, PT, PT, UP0, 0x80, 0x8 ;  /* 0x000000000008781c */ /* 0x000fda0003f0f008 */
[----:B-1----:R-:W-:Y:S05]  /*5600*/  @!P0 EXIT ;  /* 0x000000000000894d */ /* 0x002fea0003800000 */
[----:B------:R-:W1:Y:S08]  /*5610*/  S2UR UR4, SR_CgaCtaId ;  /* 0x00000000000479c3 */ /* 0x000e700000008800 */
[----:B------:R-:W-:Y:S01]  /*5620*/  BAR.SYNC.DEFER_BLOCKING 0x6, 0xa0 ;  /* 0x0182800000007b1d */ /* 0x000fe20000010000 */
[C---:B------:R-:W-:Y:S01]  /*5630*/  IMAD.SHL.U32 R7, R93.reuse, 0x40, RZ ;  /* 0x000000405d077824 */ /* 0x040fe200078e00ff */
[C---:B------:R-:W-:Y:S01]  /*5640*/  LOP3.LUT R95, R93.reuse, 0x60, RZ, 0xc0, !PT ;  /* 0x000000605d5f7812 */ /* 0x040fe200078ec0ff */
[----:B------:R-:W-:-:S02]  /*5650*/  IMAD.SHL.U32 R4, R93, 0x20, RZ ;  /* 0x000000205d047824 */ /* 0x000fc400078e00ff */
[----:B------:R-:W-:Y:S02]  /*5660*/  HFMA2 R36, -RZ, RZ, 0, 0 ;  /* 0x00000000ff247431 */ /* 0x000fe400000001ff */
[----:B------:R-:W-:Y:S01]  /*5670*/  IMAD.SHL.U32 R6, R93, 0x2, RZ ;  /* 0x000000025d067824 */ /* 0x000fe200078e00ff */
[----:B------:R-:W-:Y:S01]  /*5680*/  UMOV UR44, 0x400 ;  /* 0x00000400002c7882 */ /* 0x000fe20000000000 */
[----:B------:R-:W2:Y:S01]  /*5690*/  LDC.64 R82, c[0x0][0x8b0] ;  /* 0x00022c00ff527b82 */ /* 0x000ea20000000a00 */
[----:B------:R-:W-:Y:S01]  /*56a0*/  LOP3.LUT R5, R7, 0x180, RZ, 0xc0, !PT ;  /* 0x0000018007057812 */ /* 0x000fe200078ec0ff */
[----:B------:R-:W-:Y:S01]  /*56b0*/  IMAD.U32 R37, R93, 0x10000, RZ ;  /* 0x000100005d257824 */ /* 0x000fe200078e00ff */
[----:B------:R-:W-:Y:S01]  /*56c0*/  LOP3.LUT R4, R4, 0xc00, RZ, 0xc0, !PT ;  /* 0x00000c0004047812 */ /* 0x000fe200078ec0ff */
[----:B------:R-:W-:Y:S01]  /*56d0*/  IMAD.MOV.U32 R92, RZ, RZ, RZ ;  /* 0x000000ffff5c7224 */ /* 0x000fe200078e00ff */
[----:B------:R-:W-:Y:S01]  /*56e0*/  LOP3.LUT R6, R5, 0x20, R6, 0xf8, !PT ;  /* 0x0000002005067812 */ /* 0x000fe200078ef806 */
[----:B------:R-:W-:Y:S01]  /*56f0*/  IMAD.SHL.U32 R5, R93, 0x8, RZ ;  /* 0x000000085d057824 */ /* 0x000fe200078e00ff */
[----:B------:R-:W-:Y:S01]  /*5700*/  LOP3.LUT R4, R4, 0x40, R7, 0xf8, !PT ;  /* 0x0000004004047812 */ /* 0x000fe200078ef807 */
[----:B------:R-:W3:Y:S01]  /*5710*/  LDC.64 R80, c[0x0][0x8a8] ;  /* 0x00022a00ff507b82 */ /* 0x000ee20000000a00 */
[----:B------:R-:W-:Y:S01]  /*5720*/  LOP3.LUT R37, R37, 0x600000, RZ, 0xc0, !PT ;  /* 0x0060000025257812 */ /* 0x000fe200078ec0ff */
[----:B------:R-:W-:Y:S01]  /*5730*/  IMAD.MOV.U32 R87, RZ, RZ, RZ ;  /* 0x000000ffff577224 */ /* 0x000fe200078e00ff */
[----:B------:R-:W-:-:S02]  /*5740*/  LOP3.LUT R5, R6, 0x30, R5, 0x78, !PT ;  /* 0x0000003006057812 */ /* 0x000fc400078e7805 */
[----:B------:R-:W-:Y:S02]  /*5750*/  CS2R R90, SRZ ;  /* 0x00000000005a7805 */ /* 0x000fe4000001ff00 */
[----:B------:R-:W-:Y:S01]  /*5760*/  LOP3.LUT R4, R4, 0x200, R7, 0xf8, !PT ;  /* 0x0000020004047812 */ /* 0x000fe200078ef807 */
[----:B------:R-:W-:Y:S01]  /*5770*/  IMAD.MOV.U32 R89, RZ, RZ, RZ ;  /* 0x000000ffff597224 */ /* 0x000fe200078e00ff */
[----:B------:R-:W-:Y:S01]  /*5780*/  LOP3.LUT R93, R93, 0x2, RZ, 0xc0, !PT ;  /* 0x000000025d5d7812 */ /* 0x000fe200078ec0ff */
[----:B-1----:R-:W-:Y:S01]  /*5790*/  ULEA UR44, UR4, UR44, 0x18 ;  /* 0x0000002c042c7291 */ /* 0x002fe2000f8ec0ff */
[----:B------:R-:W-:Y:S01]  /*57a0*/  LOP3.LUT R71, R4, R5, RZ, 0xfc, !PT ;  /* 0x0000000504477212 */ /* 0x000fe200078efcff */
[----:B------:R-:W1:Y:S01]  /*57b0*/  LDCU UR57, c[0x0][0x370] ;  /* 0x00006e00ff3977ac */ /* 0x000e620008000800 */
[----:B------:R-:W-:Y:S01]  /*57c0*/  IADD3 R88, PT, PT, -R93, RZ, RZ ;  /* 0x000000ff5d587210 */ /* 0x000fe20007ffe1ff */
[----:B------:R-:W-:Y:S01]  /*57d0*/  UIADD3 UR4, UPT, UPT, UR44, 0x2200, URZ ;  /* 0x000022002c047890 */ /* 0x000fe2000fffe0ff */
[----:B------:R-:W4:Y:S04]  /*57e0*/  LDCU UR43, c[0x0][0xb0c] ;  /* 0x00016180ff2b77ac */ /* 0x000f280008000800 */
[----:B------:R-:W1:Y:S01]  /*57f0*/  LDS R0, [UR44+0x1f0] ;  /* 0x0001f02cff007984 */ /* 0x000e620008000800 */
[----:B------:R-:W-:Y:S01]  /*5800*/  IMAD.U32 R94, RZ, RZ, UR4 ;  /* 0x00000004ff5e7e24 */ /* 0x000fe2000f8e00ff */
[----:B------:R-:W1:Y:S01]  /*5810*/  LDCU UR39, c[0x0][0xb30] ;  /* 0x00016600ff2777ac */ /* 0x000e620008000800 */
[----:B------:R-:W1:Y:S01]  /*5820*/  LDCU.64 UR46, c[0x0][0x888] ;  /* 0x00011100ff2e77ac */ /* 0x000e620008000a00 */
[----:B------:R-:W1:Y:S01]  /*5830*/  LDCU.64 UR40, c[0x0][0xb28] ;  /* 0x00016500ff2877ac */ /* 0x000e620008000a00 */
[----:B------:R-:W1:Y:S01]  /*5840*/  LDCU.64 UR60, c[0x0][0x890] ;  /* 0x00011200ff3c77ac */ /* 0x000e620008000a00 */
[----:B------:R-:W1:Y:S01]  /*5850*/  LDCU.128 UR52, c[0x0][0xb10] ;  /* 0x00016200ff3477ac */ /* 0x000e620008000c00 */
[----:B------:R-:W1:Y:S01]  /*5860*/  LDCU UR56, c[0x0][0x374] ;  /* 0x00006e80ff3877ac */ /* 0x000e620008000800 */
[----:B------:R-:W-:Y:S01]  /*5870*/  UIADD3 UR63, UPT, UPT, UR44, 0x200, URZ ;  /* 0x000002002c3f7890 */ /* 0x000fe2000fffe0ff */
[----:B-1234-:R-:W-:-:S11]  /*5880*/  IMAD.IADD R37, R0, 0x1, R37 ;  /* 0x0000000100257824 */ /* 0x01efd600078e0225 */
.L_x_125:
[----:B------:R-:W-:Y:S02]  /*5890*/  LEA R3, R87, UR44, 0x3 ;  /* 0x0000002c57037c11 */ /* 0x000fe4000f8e18ff */
[----:B------:R-:W-:Y:S02]  /*58a0*/  SHF.L.U32 R0, R91, 0x1f, RZ ;  /* 0x0000001f5b007819 */ /* 0x000fe400000006ff */
[----:B------:R-:W-:Y:S02]  /*58b0*/  LEA R5, R87, UR44, 0x4 ;  /* 0x0000002c57057c11 */ /* 0x000fe4000f8e20ff */
[----:B-1----:R-:W1:Y:S02]  /*58c0*/  SYNCS.PHASECHK.TRANS64.TRYWAIT P0, [R3+URZ+0x140], R0 ;  /* 0x00014000030075a7 */ /* 0x002e6400080011ff */
[----:B-1----:R-:W-:Y:S05]  /*58d0*/  @!P0 BRA `(.L_x_100) ;  /* 0x0000003400a08947 */ /* 0x002fea0003800000 */
.L_x_187:
[----:B------:R-:W2:Y:S01]  /*58e0*/  LDS.128 R4, [R5+0x1d0] ;  /* 0x0001d00005047984 */ /* 0x000ea20000000c00 */
[----:B------:R-:W-:Y:S01]  /*58f0*/  UISETP.GE.AND UP0, UPT, UR42, 0x1, UPT ;  /* 0x000000012a00788c */ /* 0x000fe2000bf06270 */
[----:B------:R-:W-:Y:S01]  /*5900*/  @!PT LDS RZ, [RZ] ;  /* 0x00000000fffff984 */ /* 0x000fe20000000800 */
[----:B------:R-:W-:Y:S01]  /*5910*/  @!PT LDS RZ, [RZ] ;  /* 0x00000000fffff984 */ /* 0x000fe20000000800 */
[----:B------:R-:W-:Y:S01]  /*5920*/  @!PT LDS RZ, [RZ] ;  /* 0x00000000fffff984 */ /* 0x000fe20000000800 */
[----:B------:R-:W-:Y:S01]  /*5930*/  @!PT LDS RZ, [RZ] ;  /* 0x00000000fffff984 */ /* 0x000fe20000000800 */
[----:B------:R3:W-:Y:S06]  /*5940*/  MEMBAR.ALL.CTA ;  /* 0x0000000000007992 */ /* 0x0007ec0000008000 */
[----:B---3--:R-:W3:Y:S01]  /*5950*/  FENCE.VIEW.ASYNC.S ;  /* 0x00000000000073c6 */ /* 0x008ee20000000000 */
[----:B--2---:R-:W-:Y:S11]  /*5960*/  LOP3.LUT P0, RZ, R6, 0x1, RZ, 0xc0, !PT ;  /* 0x0000000106ff7812 */ /* 0x004ff6000780c0ff */
[----:B------:R-:W-:Y:S02]  /*5970*/  @!UPT UIADD3 URZ, UPT, UPT, URZ, URZ, URZ ;  /* 0x000000fffffff290 */ /* 0x000fe4000fffe0ff */
[----:B---3--:R-:W-:Y:S01]  /*5980*/  VOTEU.ANY UP1, P0 ;  /* 0x0000000000ff7886 */ /* 0x008fe20000020100 */
[----:B------:R-:W-:Y:S01]  /*5990*/  PLOP3.LUT P0, PT, PT, PT, UP1, 0x80, 0x8 ;  /* 0x000000000008781c */ /* 0x000fe20003f0f018 */
[----:B------:R-:W-:Y:S11]  /*59a0*/  UP2UR UR45, UPR, URZ, 0x2 ;  /* 0x00000002ff2d7883 */ /* 0x000ff60008000000 */
[----:B------:R-:W-:Y:S01]  /*59b0*/  @!UPT UIADD3 URZ, UPT, UPT, URZ, URZ, URZ ;  /* 0x000000fffffff290 */ /* 0x000fe2000fffe0ff */
[----:B-1----:R-:W-:Y:S02]  /*59c0*/  @P0 SHF.R.U32.HI R0, RZ, 0x10, R5 ;  /* 0x00000010ff000819 */ /* 0x002fe40000011605 */
        /* <DEDUP_REMOVED lines=12> */
[----:B------:R-:W2:Y:S01]  /*5a90*/  LDCU UR12, c[0x0][0xb20] ;  /* 0x00016400ff0c77ac */ /* 0x000ea20008000800 */
[----:B------:R-:W-:Y:S02]  /*5aa0*/  UIMAD.WIDE.U32 UR4, UR56, UR55, URZ ;  /* 0x00000037380472a5 */ /* 0x000fe4000f8e00ff */
[----:B------:R-:W-:Y:S02]  /*5ab0*/  UIMAD.WIDE.U32 UR6, UR57, UR52, URZ ;  /* 0x00000034390672a5 */ /* 0x000fe4000f8e00ff */
[----:B------:R-:W-:Y:S02]  /*5ac0*/  UISETP.NE.AND UP0, UPT, UR54, 0x1, UPT ;  /* 0x000000013600788c */ /* 0x000fe4000bf05270 */
[----:B------:R-:W-:Y:S02]  /*5ad0*/  UIMAD.WIDE.U32 UR8, UR37, UR55, URZ ;  /* 0x00000037250872a5 */ /* 0x000fe4000f8e00ff */
[----:B------:R-:W-:Y:S02]  /*5ae0*/  UIMAD.WIDE.U32 UR10, UR38, UR52, URZ ;  /* 0x00000034260a72a5 */ /* 0x000fe4000f8e00ff */
[----:B------:R-:W-:Y:S02]  /*5af0*/  UISETP.NE.AND UP1, UPT, UR43, 0x1, UPT ;  /* 0x000000012b00788c */ /* 0x000fe4000bf25270 */
[----:B------:R-:W-:Y:S01]  /*5b00*/  UISETP.NE.AND UP2, UPT, UR42, 0x1, UPT ;  /* 0x000000012a00788c */ /* 0x000fe2000bf45270 */
[----:B------:R-:W-:Y:S02]  /*5b10*/  UMOV UR4, UR5 ;  /* 0x0000000500047c82 */ /* 0x000fe40008000000 */
[----:B--2---:R-:W-:Y:S03]  /*5b20*/  USHF.R.U32.HI UR5, URZ, UR12, UR4 ;  /* 0x0000000cff057299 */ /* 0x004fe60008011604 */
[----:B------:R-:W-:Y:S02]  /*5b30*/  UMOV UR4, UR7 ;  /* 0x0000000700047c82 */ /* 0x000fe40008000000 */
[----:B------:R-:W-:Y:S02]  /*5b40*/  USHF.R.U32.HI UR7, URZ, UR53, UR4 ;  /* 0x00000035ff077299 */ /* 0x000fe40008011604 */
[----:B------:R-:W-:Y:S02]  /*5b50*/  USEL UR4, UR56, UR5, !UP0 ;  /* 0x0000000538047287 */ /* 0x000fe4000c000000 */
[----:B------:R-:W-:Y:S01]  /*5b60*/  USEL UR7, UR57, UR7, !UP1 ;  /* 0x0000000739077287 */ /* 0x000fe2000c800000 */
[----:B------:R-:W-:Y:S01]  /*5b70*/  UMOV UR5, UR9 ;  /* 0x0000000900057c82 */ /* 0x000fe20008000000 */
[----:B------:R-:W-:Y:S02]  /*5b80*/  UIMAD.WIDE.U32 UR8, UR4, UR40, URZ ;  /* 0x00000028040872a5 */ /* 0x000fe4000f8e00ff */
[----:B------:R-:W-:Y:S03]  /*5b90*/  USHF.R.U32.HI UR6, URZ, UR12, UR5 ;  /* 0x0000000cff067299 */ /* 0x000fe60008011605 */
[----:B------:R-:W-:Y:S01]  /*5ba0*/  UMOV UR5, UR11 ;  /* 0x0000000b00057c82 */ /* 0x000fe20008000000 */
[----:B------:R-:W-:Y:S02]  /*5bb0*/  UIMAD.WIDE.U32 UR10, UR7, UR40, URZ ;  /* 0x00000028070a72a5 */ /* 0x000fe4000f8e00ff */
[----:B------:R-:W-:Y:S02]  /*5bc0*/  USHF.R.U32.HI UR12, URZ, UR53, UR5 ;  /* 0x00000035ff0c7299 */ /* 0x000fe40008011605 */
[----:B------:R-:W-:Y:S01]  /*5bd0*/  USEL UR6, UR37, UR6, !UP0 ;  /* 0x0000000625067287 */ /* 0x000fe2000c000000 */
[----:B------:R-:W-:Y:S02]  /*5be0*/  UMOV UR5, UR9 ;  /* 0x0000000900057c82 */ /* 0x000fe40008000000 */
[----:B------:R-:W-:Y:S01]  /*5bf0*/  UMOV UR10, UR11 ;  /* 0x0000000b000a7c82 */ /* 0x000fe20008000000 */
[----:B------:R-:W-:Y:S02]  /*5c00*/  @UP2 USHF.R.U32.HI UR4, URZ, UR41, UR5 ;  /* 0x00000029ff042299 */ /* 0x000fe40008011605 */
[----:B------:R-:W-:Y:S02]  /*5c10*/  @UP2 USHF.R.U32.HI UR7, URZ, UR41, UR10 ;  /* 0x00000029ff072299 */ /* 0x000fe4000801160a */
[----:B------:R-:W-:Y:S02]  /*5c20*/  UIMAD UR4, UR42, UR4, URZ ;  /* 0x000000042a0472a4 */ /* 0x000fe4000f8e02ff */
[----:B------:R-:W-:Y:S02]  /*5c30*/  UIMAD.WIDE.U32 UR10, UR6, UR40, URZ ;  /* 0x00000028060a72a5 */ /* 0x000fe4000f8e00ff */
[----:B------:R-:W-:Y:S02]  /*5c40*/  USEL UR5, UR38, UR12, !UP1 ;  /* 0x0000000c26057287 */ /* 0x000fe4000c800000 */
[----:B------:R-:W-:Y:S02]  /*5c50*/  UIMAD UR8, UR42, UR7, URZ ;  /* 0x000000072a0872a4 */ /* 0x000fe4000f8e02ff */
[----:B------:R-:W-:Y:S03]  /*5c60*/  UISETP.GE.AND UP0, UPT, UR6, UR4, UPT ;  /* 0x000000040600728c */ /* 0x000fe6000bf06270 */
[----:B------:R-:W-:Y:S01]  /*5c70*/  UMOV UR4, UR11 ;  /* 0x0000000b00047c82 */ /* 0x000fe20008000000 */
[----:B------:R-:W-:Y:S02]  /*5c80*/  UISETP.GE.OR UP0, UPT, UR5, UR8, UP0 ;  /* 0x000000080500728c */ /* 0x000fe40008706670 */
[----:B------:R-:W-:Y:S02]  /*5c90*/  USHF.R.U32.HI UR4, URZ, UR41, UR4 ;  /* 0x00000029ff047299 */ /* 0x000fe40008011604 */
[----:B------:R-:W-:Y:S02]  /*5ca0*/  UIMAD.WIDE.U32 UR8, UR5, UR40, URZ ;  /* 0x00000028050872a5 */ /* 0x000fe4000f8e00ff */
[----:B------:R-:W-:Y:S02]  /*5cb0*/  USEL UR11, UR6, UR4, !UP2 ;  /* 0x00000004060b7287 */ /* 0x000fe4000d000000 */
[----:B------:R-:W-:Y:S02]  /*5cc0*/  UIADD3 UR8, UPT, UPT, -UR5, URZ, URZ ;  /* 0x000000ff05087290 */ /* 0x000fe4000fffe1ff */
[----:B------:R-:W-:Y:S01]  /*5cd0*/  UIADD3 UR10, UPT, UPT, -UR11, URZ, URZ ;  /* 0x000000ff0b0a7290 */ /* 0x000fe2000fffe1ff */
[----:B------:R-:W-:Y:S01]  /*5ce0*/  @!UP0 UMOV UR4, UR9 ;  /* 0x0000000900048c82 */ /* 0x000fe20008000000 */
[----:B------:R-:W-:Y:S02]  /*5cf0*/  UIADD3 UR9, UPT, UPT, -UR6, URZ, URZ ;  /* 0x000000ff06097290 */ /* 0x000fe4000fffe1ff */
[----:B------:R-:W-:Y:S02]  /*5d00*/  @!UP0 USHF.R.U32.HI UR4, URZ, UR41, UR4 ;  /* 0x00000029ff048299 */ /* 0x000fe40008011604 */
[----:B------:R-:W-:Y:S02]  /*5d10*/  UIMAD UR10, UR42, UR10, UR6 ;  /* 0x0000000a2a0a72a4 */ /* 0x000fe4000f8e0206 */
[----:B------:R-:W-:Y:S04]  /*5d20*/  @!UP0 USEL UR4, UR5, UR4, !UP2 ;  /* 0x0000000405048287 */ /* 0x000fe8000d000000 */
[----:B------:R-:W-:Y:S02]  /*5d30*/  @!UP0 UIMAD UR10, UR7, UR10, UR4 ;  /* 0x0000000a070a82a4 */ /* 0x000fe4000f8e0204 */
[----:B------:R-:W-:Y:S02]  /*5d40*/  @!UP0 UIADD3 UR11, UPT, UPT, UR11, -UR4, URZ ;  /* 0x800000040b0b8290 */ /* 0x000fe4000fffe0ff */
[----:B------:R-:W-:Y:S02]  /*5d50*/  UIMAD UR7, UR43, UR8, UR38 ;  /* 0x000000082b0772a4 */ /* 0x000fe4000f8e0226 */
[----:B------:R-:W-:Y:S02]  /*5d60*/  @!UP0 UIMAD UR6, UR11, UR42, UR5 ;  /* 0x0000002a0b0682a4 */ /* 0x000fe4000f8e0205 */
[----:B------:R-:W-:Y:S01]  /*5d70*/  UIMAD UR4, UR54, UR9, UR37 ;  /* 0x00000009360472a4 */ /* 0x000fe2000f8e0225 */
[----:B------:R-:W-:Y:S02]  /*5d80*/  @!UP0 UMOV UR5, UR10 ;  /* 0x0000000a00058c82 */ /* 0x000fe40008000000 */
[----:B------:R-:W-:Y:S02]  /*5d90*/  UIMAD UR38, UR5, UR43, UR7 ;  /* 0x0000002b052672a4 */ /* 0x000fe4000f8e0207 */
[----:B------:R-:W-:Y:S11]  /*5da0*/  UIMAD UR37, UR6, UR54, UR4 ;  /* 0x00000036062572a4 */ /* 0x000ff6000f8e0204 */
[----:B------:R-:W-:Y:S01]  /*5db0*/  @!UPT UIADD3 URZ, UPT, UPT, URZ, URZ, URZ ;  /* 0x000000fffffff290 */ /* 0x000fe2000fffe0ff */
.L_x_101:
[----:B------:R-:W-:Y:S01]  /*5dc0*/  UISETP.NE.AND UP0, UPT, UR39, 0x1, UPT ;  /* 0x000000012700788c */ /* 0x000fe2000bf05270 */
[----:B------:R-:W-:Y:S01]  /*5dd0*/  IADD3 R87, PT, PT, R87, 0x1, RZ ;  /* 0x0000000157577810 */ /* 0x000fe20007ffe0ff */
[----:B------:R-:W-:Y:S02]  /*5de0*/  USHF.L.U32 UR50, UR20, 0x6, URZ ;  /* 0x0000000614327899 */ /* 0x000fe400080006ff */
[----:B------:R-:W-:Y:S07]  /*5df0*/  USHF.L.U32 UR49, UR30, 0x7, URZ ;  /* 0x000000071e317899 */ /* 0x000fee00080006ff */
[----:B------:R-:W2:Y:S01]  /*5e00*/  @!UP0 LDCU.128 UR12, c[0x0][0xb10] ;  /* 0x00016200ff0c87ac */ /* 0x000ea20008000c00 */
[----:B------:R-:W3:Y:S01]  /*5e10*/  @!UP0 LDCU UR5, c[0x0][0xb0c] ;  /* 0x00016180ff0587ac */ /* 0x000ee20008000800 */
[----:B------:R-:W4:Y:S01]  /*5e20*/  @!UP0 LDCU UR10, c[0x0][0xb20] ;  /* 0x00016400ff0a87ac */ /* 0x000f220008000800 */
[----:B--2---:R-:W-:Y:S02]  /*5e30*/  UIMAD.WIDE.U32 UR8, UR38, UR12, URZ ;  /* 0x0000000c260872a5 */ /* 0x004fe4000f8e00ff */
[----:B------:R-:W-:Y:S02]  /*5e40*/  UIMAD.WIDE.U32 UR6, UR37, UR15, URZ ;  /* 0x0000000f250672a5 */ /* 0x000fe4000f8e00ff */
[----:B------:R-:W-:Y:S03]  /*5e50*/  @!UP0 UISETP.NE.AND UP1, UPT, UR14, 0x1, UPT ;  /* 0x000000010e00888c */ /* 0x000fe6000bf25270 */
[----:B------:R-:W-:Y:S01]  /*5e60*/  @!UP0 UMOV UR4, UR9 ;  /* 0x0000000900048c82 */ /* 0x000fe20008000000 */
[----:B---3--:R-:W-:Y:S02]  /*5e70*/  @!UP0 UISETP.NE.AND UP2, UPT, UR5, 0x1, UPT ;  /* 0x000000010500888c */ /* 0x008fe4000bf45270 */
[----:B------:R-:W-:Y:S01]  /*5e80*/  @!UP0 USHF.R.U32.HI UR4, URZ, UR13, UR4 ;  /* 0x0000000dff048299 */ /* 0x000fe20008011604 */
[----:B------:R-:W-:Y:S02]  /*5e90*/  @!UP0 UMOV UR6, UR7 ;  /* 0x0000000700068c82 */ /* 0x000fe40008000000 */
[----:B----4-:R-:W-:Y:S02]  /*5ea0*/  @!UP0 USHF.R.U32.HI UR6, URZ, UR10, UR6 ;  /* 0x0000000aff068299 */ /* 0x010fe40008011606 */
[----:B------:R-:W-:Y:S02]  /*5eb0*/  @!UP0 USEL UR7, UR38, UR4, !UP2 ;  /* 0x0000000426078287 */ /* 0x000fe4000d000000 */
[----:B------:R-:W-:Y:S04]  /*5ec0*/  @!UP0 USEL UR6, UR37, UR6, !UP1 ;  /* 0x0000000625068287 */ /* 0x000fe8000c800000 */
[----:B------:R-:W-:Y:S02]  /*5ed0*/  @!UP0 UIADD3 UR4, UPT, UPT, -UR7, UR6, URZ ;  /* 0x0000000607048290 */ /* 0x000fe4000fffe1ff */
[----:B------:R-:W-:Y:S02]  /*5ee0*/  @!UP0 UIADD3 UR6, UPT, UPT, UR7, -UR6, URZ ;  /* 0x8000000607068290 */ /* 0x000fe4000fffe0ff */
[----:B------:R-:W-:Y:S02]  /*5ef0*/  @!UP0 UIMAD UR38, UR4, UR5, UR38 ;  /* 0x00000005042682a4 */ /* 0x000fe4000f8e0226 */
[----:B------:R-:W-:Y:S02]  /*5f00*/  @!UP0 UIMAD UR37, UR6, UR14, UR37 ;  /* 0x0000000e062582a4 */ /* 0x000fe4000f8e0225 */
[----:B------:R-:W-:Y:S09]  /*5f10*/  ULOP3.LUT UP0, URZ, UR63, 0x1b0, URZ, 0xc0, !UPT ;  /* 0x000001b03fff7892 */ /* 0x000ff2000f80c0ff */
[----:B------:R-:W-:Y:S05]  /*5f20*/  BRA.U !UP0, `(.L_x_102) ;  /* 0x0000000108407547 */ /* 0x000fea000b800000 */
[----:B------:R-:W2:Y:S01]  /*5f30*/  LDCU.64 UR8, c[0x4][0x80] ;  /* 0x01001000ff0877ac */ /* 0x000ea20008000a00 */
[----:B------:R-:W-:Y:S01]  /*5f40*/  MOV R3, 0x0 ;  /* 0x0000000000037802 */ /* 0x000fe20000000f00 */
[----:B------:R-:W-:Y:S02]  /*5f50*/  HFMA2 R12, -RZ, RZ, 0, 5.9604644775390625e-08 ;  /* 0x00000001ff0c7431 */ /* 0x000fe400000001ff */
[----:B------:R-:W-:Y:S02]  /*5f60*/  IMAD.MOV.U32 R8, RZ, RZ, 0x70 ;  /* 0x00000070ff087424 */ /* 0x000fe400078e00ff */
[----:B------:R-:W-:Y:S01]  /*5f70*/  IMAD.MOV.U32 R13, RZ, RZ, RZ ;  /* 0x000000ffff0d7224 */ /* 0x000fe200078e00ff */
[----:B------:R-:W3:Y:S01]  /*5f80*/  LDCU.64 UR6, c[0x4][0x88] ;  /* 0x01001100ff0677ac */ /* 0x000ee20008000a00 */
[----:B------:R-:W4:Y:S01]  /*5f90*/  LDC.64 R2, c[0x4][R3] ;  /* 0x0100000003027b82 */ /* 0x000f220000000a00 */
[----:B------:R-:W1:Y:S01]  /*5fa0*/  LDCU.64 UR4, c[0x4][0x8] ;  /* 0x01000100ff0477ac */ /* 0x000e620008000a00 */
[----:B--2---:R-:W-:Y:S01]  /*5fb0*/  MOV R5, UR9 ;  /* 0x0000000900057c02 */ /* 0x004fe20008000f00 */
[----:B------:R-:W-:Y:S01]  /*5fc0*/  IMAD.U32 R4, RZ, RZ, UR8 ;  /* 0x00000008ff047e24 */ /* 0x000fe2000f8e00ff */
[----:B---3--:R-:W-:Y:S01]  /*5fd0*/  MOV R7, UR7 ;  /* 0x0000000700077c02 */ /* 0x008fe20008000f00 */
[----:B------:R-:W-:Y:S01]  /*5fe0*/  IMAD.U32 R6, RZ, RZ, UR6 ;  /* 0x00000006ff067e24 */ /* 0x000fe2000f8e00ff */
[----:B-1----:R-:W-:Y:S01]  /*5ff0*/  MOV R11, UR5 ;  /* 0x00000005000b7c02 */ /* 0x002fe20008000f00 */
[----:B------:R-:W-:Y:S02]  /*6000*/  IMAD.U32 R10, RZ, RZ, UR4 ;  /* 0x00000004ff0a7e24 */ /* 0x000fe4000f8e00ff */
[----:B------:R-:W-:Y:S07]  /*6010*/  LEPC R20, `(.L_x_102) ;  /* 0x000000001014794e */ /* 0x000fee0000000000 */
[----:B----45:R-:W-:Y:S05]  /*6020*/  CALL.ABS.NOINC R2 ;  /* 0x0000000002007343 */ /* 0x030fea0003c00000 */
.L_x_102:
[----:B------:R-:W-:Y:S01]  /*6030*/  LOP3.LUT P0, RZ, R94, 0x1b0, RZ, 0xc0, !PT ;  /* 0x000001b05eff7812 */ /* 0x000fe2000780c0ff */
[----:B------:R-:W-:Y:S11]  /*6040*/  BSSY.RECONVERGENT B6, `(.L_x_103) ;  /* 0x0000013000067945 */ /* 0x000ff60003800200 */
[----:B------:R-:W-:Y:S01]  /*6050*/  @!UPT UIADD3 URZ, UPT, UPT, URZ, URZ, URZ ;  /* 0x000000fffffff290 */ /* 0x000fe2000fffe0ff */
[----:B------:R-:W-:Y:S05]  /*6060*/  @!P0 BRA `(.L_x_104) ;  /* 0x0000000000408947 */ /* 0x000fea0003800000 */
        /* <DEDUP_REMOVED lines=16> */
.L_x_104:
[----:B------:R-:W-:Y:S05]  /*6170*/  BSYNC.RECONVERGENT B6 ;  /* 0x0000000000067941 */ /* 0x000fea0003800200 */
.L_x_103:
[----:B------:R-:W-:Y:S01]  /*6180*/  R2UR UR4, R86 ;  /* 0x00000000560472ca */ /* 0x000fe200000e0000 */
[----:B------:R-:W-:Y:S01]  /*6190*/  UISETP.NE.U32.AND UP0, UPT, UR60, URZ, UPT ;  /* 0x000000ff3c00728c */ /* 0x000fe2000bf05070 */
[----:B------:R-:W-:Y:S02]  /*61a0*/  ISETP.NE.U32.AND P4, PT, R82, RZ, PT ;  /* 0x000000ff5200720c */ /* 0x000fe40003f85070 */
[----:B------:R-:W-:Y:S01]  /*61b0*/  ISETP.NE.U32.AND P2, PT, RZ, UR46, PT ;  /* 0x0000002eff007c0c */ /* 0x000fe2000bf45070 */
[----:B------:R-:W-:Y:S01]  /*61c0*/  UISETP.NE.AND.EX UP1, UPT, UR61, URZ, UPT, UP0 ;  /* 0x000000ff3d00728c */ /* 0x000fe2000bf25300 */
[----:B------:R-:W-:Y:S01]  /*61d0*/  ISETP.NE.AND.EX P4, PT, R83, RZ, PT, P4 ;  /* 0x000000ff5300720c */ /* 0x000fe20003f85340 */
[----:B------:R-:W-:Y:S01]  /*61e0*/  UPLOP3.LUT UP0, UPT, UPT, UPT, UPT, 0x40, 0x4 ;  /* 0x000000000004789c */ /* 0x000fe20003f0e870 */
[----:B------:R-:W-:Y:S05]  /*61f0*/  ISETP.NE.AND.EX P2, PT, RZ, UR47, PT, P2 ;  /* 0x0000002fff007c0c */ /* 0x000fea000bf45320 */
[----:B------:R-:W-:Y:S06]  /*6200*/  UISETP.NE.AND UP2, UPT, UR4, URZ, UPT ;  /* 0x000000ff0400728c */ /* 0x000fec000bf45270 */
[----:B------:R-:W-:Y:S05]  /*6210*/  PLOP3.LUT P1, PT, PT, PT, UP2, 0x80, 0x8 ;  /* 0x000000000008781c */ /* 0x000fea0003f2f028 */
[----:B------:R-:W-:Y:S06]  /*6220*/  @UP2 UPLOP3.LUT UP0, UPT, UPT, UPT, UP1, 0x80, 0x8 ;  /* 0x000000000008289c */ /* 0x000fec0003f0f010 */
[----:B------:R-:W-:Y:S01]  /*6230*/  PLOP3.LUT P0, PT, PT, PT, UP0, 0x80, 0x8 ;  /* 0x000000000008781c */ /* 0x000fe20003f0f008 */
[----:B------:R-:W-:Y:S01]  /*6240*/  @!UPT UIADD3 URZ, UPT, UPT, URZ, URZ, URZ ;  /* 0x000000fffffff290 */ /* 0x000fe2000fffe0ff */
[----:B------:R-:W-:Y:S11]  /*6250*/  BRA.U !UP1, `(.L_x_105) ;  /* 0x00000001093c7547 */ /* 0x000ff6000b800000 */
[----:B------:R-:W-:Y:S01]  /*6260*/  UISETP.NE.U32.AND UP0, UPT, UR46, URZ, UPT ;  /* 0x000000ff2e00728c */ /* 0x000fe2000bf05070 */
[----:B-1----:R-:W-:Y:S01]  /*6270*/  HFMA2 R0, -RZ, RZ, 0, 5.9604644775390625e-08 ;  /* 0x00000001ff007431 */ /* 0x002fe200000001ff */
[----:B------:R-:W1:Y:S01]  /*6280*/  LDCU.64 UR8, c[0x0][0x358] ;  /* 0x00006b00ff0877ac */ /* 0x000e620008000a00 */
[----:B------:R-:W-:Y:S01]  /*6290*/  IMAD.MOV.U32 R84, RZ, RZ, 0x1 ;  /* 0x00000001ff547424 */ /* 0x000fe200078e00ff */
[----:B------:R-:W-:Y:S06]  /*62a0*/  UISETP.NE.AND.EX UP0, UPT, UR47, URZ, UPT, UP0 ;  /* 0x000000ff2f00728c */ /* 0x000fec000bf05300 */
        /* <DEDUP_REMOVED lines=9> */
[----:B--23--:R-:W-:Y:S02]  /*6340*/  @!P3 IMAD.U32 R41, RZ, RZ, UR4 ;  /* 0x00000004ff29be24 */ /* 0x00cfe4000f8e00ff */
.L_x_105:
[----:B------:R-:W-:Y:S05]  /*6350*/  @!P4 BRA `(.L_x_106) ;  /* 0x000000000024c947 */ /* 0x000fea0003800000 */
[----:B------:R-:W-:Y:S01]  /*6360*/  ISETP.NE.U32.AND P3, PT, R80, RZ, PT ;  /* 0x000000ff5000720c */ /* 0x000fe20003f65070 */
[----:B------:R-:W2:Y:S03]  /*6370*/  LDCU.64 UR4, c[0x0][0x358] ;  /* 0x00006b00ff0477ac */ /* 0x000ea60008000a00 */
[----:B------:R-:W-:Y:S11]  /*6380*/  ISETP.NE.AND.EX P3, PT, R81, RZ, PT, P3 ;  /* 0x000000ff5100720c */ /* 0x000ff60003f65330 */
[----:B------:R-:W-:Y:S02]  /*6390*/  @!UPT UIADD3 URZ, UPT, UPT, URZ, URZ, URZ ;  /* 0x000000fffffff290 */ /* 0x000fe4000fffe0ff */
[----:B------:R-:W3:Y:S01]  /*63a0*/  @P3 LDC.64 R2, c[0x0][0x8a8] ;  /* 0x00022a00ff023b82 */ /* 0x000ee20000000a00 */
[----:B-1----:R-:W-:Y:S04]  /*63b0*/  @P3 IMAD R0, R82, UR36, RZ ;  /* 0x0000002452003c24 */ /* 0x002fe8000f8e02ff */
[----:B---3--:R-:W-:Y:S05]  /*63c0*/  @P3 IMAD.WIDE R2, R0, 0x4, R2 ;  /* 0x0000000400023825 */ /* 0x008fea00078e0202 */
[----:B--2--5:R2:W5:Y:S02]  /*63d0*/  @P3 LDG.E R38, desc[UR4][R2.64] ;  /* 0x0000000402263981 */ /* 0x024564000c1e1900 */
[----:B--2---:R-:W3:Y:S02]  /*63e0*/  @!P3 LDC R38, c[0x0][0x8a0] ;  /* 0x00022800ff26bb82 */ /* 0x004ee40000000800 */
.L_x_106:
[----:B-----5:R-:W-:Y:S01]  /*63f0*/  FSETP.NEU.AND P4, PT, R41, RZ, PT ;  /* 0x000000ff2900720b */ /* 0x020fe20003f8d000 */
[----:B------:R-:W-:Y:S01]  /*6400*/  BSSY B1, `(.L_x_107) ;  /* 0x0000042000017945 */ /* 0x000fe20003800000 */
[----:B------:R-:W-:Y:S01]  /*6410*/  SEL R5, RZ, 0xffffffff, P2 ;  /* 0xffffffffff057807 */ /* 0x000fe20001000000 */
[----:B------:R-:W-:Y:S01]  /*6420*/  IMAD.MOV.U32 R102, RZ, RZ, 0x1 ;  /* 0x00000001ff667424 */ /* 0x000fe200078e00ff */
[----:B------:R-:W-:Y:S02]  /*6430*/  LOP3.LUT P3, RZ, R84, 0xff, RZ, 0xc0, !PT ;  /* 0x000000ff54ff7812 */ /* 0x000fe4000786c0ff */
[----:B------:R-:W-:Y:S02]  /*6440*/  CS2R R78, SRZ ;  /* 0x00000000004e7805 */ /* 0x000fe4000001ff00 */
[----:B------:R-:W-:Y:S02]  /*6450*/  @P1 SEL R4, RZ, 0xffffffff, P4 ;  /* 0xffffffffff041807 */ /* 0x000fe40002000000 */
[----:B------:R-:W-:Y:S02]  /*6460*/  CS2R R76, SRZ ;  /* 0x00000000004c7805 */ /* 0x000fe4000001ff00 */
[----:B------:R-:W-:Y:S02]  /*6470*/  LEA R2, R90, UR44, 0x3 ;  /* 0x0000002c5a027c11 */ /* 0x000fe4000f8e18ff */
[----:B------:R-:W-:Y:S02]  /*6480*/  CS2R R74, SRZ ;  /* 0x00000000004a7805 */ /* 0x000fe4000001ff00 */
[----:B------:R-:W-:Y:S02]  /*6490*/  @P0 SEL R4, R5, R4, !P3 ;  /* 0x0000000405040207 */ /* 0x000fe40005800000 */
[----:B------:R-:W-:Y:S02]  /*64a0*/  CS2R R72, SRZ ;  /* 0x0000000000487805 */ /* 0x000fe4000001ff00 */
[----:B------:R-:W-:Y:S02]  /*64b0*/  LEA R100, R36, UR44, 0x3 ;  /* 0x0000002c24647c11 */ /* 0x000fe4000f8e18ff */
[----:B------:R-:W-:Y:S02]  /*64c0*/  @P1 LOP3.LUT R4, R4, 0x1, RZ, 0xc0, !PT ;  /* 0x0000000104041812 */ /* 0x000fe400078ec0ff */
[----:B------:R-:W-:Y:S02]  /*64d0*/  SHF.L.U32 R3, R92, 0x1f, RZ ;  /* 0x0000001f5c037819 */ /* 0x000fe400000006ff */
[----:B------:R-:W-:Y:S02]  /*64e0*/  ISETP.NE.U32.OR P6, PT, R4, 0x1, !P1 ;  /* 0x000000010400780c */ /* 0x000fe40004fc5470 */
[----:B------:R-:W-:Y:S02]  /*64f0*/  PLOP3.LUT P2, PT, PT, PT, UP1, 0x80, 0x8 ;  /* 0x000000000008781c */ /* 0x000fe40003f4f018 */
[C---:B------:R-:W-:Y:S02]  /*6500*/  LEA.HI R39, R36.reuse, R36, RZ, 0x1 ;  /* 0x0000002424277211 */ /* 0x040fe400078f08ff */
[----:B------:R-:W-:Y:S02]  /*6510*/  SEL R4, RZ, 0xffffffff, P4 ;  /* 0xffffffffff047807 */ /* 0x000fe40002000000 */
[----:B------:R-:W-:Y:S01]  /*6520*/  P2R R96, PR, RZ, 0x40 ;  /* 0x00000040ff607803 */ /* 0x000fe20000000000 */
[C---:B-1----:R-:W-:Y:S01]  /*6530*/  IMAD.SHL.U32 R0, R39.reuse, 0x40, RZ ;  /* 0x0000004027007824 */ /* 0x042fe200078e00ff */
[----:B------:R-:W-:Y:S03]  /*6540*/  LOP3.LUT R39, R39, 0xffe, RZ, 0xc0, !PT ;  /* 0x00000ffe27277812 */ /* 0x000fe600078ec0ff */
[----:B------:R-:W-:Y:S02]  /*6550*/  @P6 SHF.L.U32 R7, R89, 0x1f, RZ ;  /* 0x0000001f59076819 */ /* 0x000fe400000006ff */
[----:B------:R-:W-:Y:S01]  /*6560*/  @P2 SEL R4, R5, R4, !P3 ;  /* 0x0000000405042207 */ /* 0x000fe20005800000 */
[----:B------:R-:W-:Y:S01]  /*6570*/  IMAD.IADD R39, R36, 0x1, -R39 ;  /* 0x0000000124277824 */ /* 0x000fe200078e0a27 */
[----:B------:R-:W1:Y:S01]  /*6580*/  @P6 SYNCS.PHASECHK.TRANS64.TRYWAIT P1, [R2+URZ+0x110], R7 ;  /* 0x00011007020065a7 */ /* 0x000e6200080211ff */
[----:B------:R-:W-:Y:S02]  /*6590*/  LOP3.LUT R0, R0, 0xffffff80, RZ, 0xc0, !PT ;  /* 0xffffff8000007812 */ /* 0x000fe400078ec0ff */
[----:B------:R-:W-:Y:S03]  /*65a0*/  LOP3.LUT R4, R4, 0x1, RZ, 0xc0, !PT ;  /* 0x0000000104047812 */ /* 0x000fe600078ec0ff */
[----:B------:R-:W-:Y:S01]  /*65b0*/  IMAD.IADD R0, R37, 0x1, R0 ;  /* 0x0000000125007824 */ /* 0x000fe200078e0200 */
[----:B------:R-:W-:Y:S03]  /*65c0*/  ISETP.NE.U32.AND P5, PT, R4, 0x1, PT ;  /* 0x000000010400780c */ /* 0x000fe60003fa5070 */
[----:B------:R-:W-:Y:S01]  /*65d0*/  IMAD R39, R39, 0x100000, R0 ;  /* 0x0010000027277824 */ /* 0x000fe200078e0200 */
[----:B------:R-:W-:Y:S01]  /*65e0*/  P2R R103, PR, RZ, 0x20 ;  /* 0x00000020ff677803 */ /* 0x000fe20000000000 */
[----:B------:R2:W4:Y:S01]  /*65f0*/  SYNCS.PHASECHK.TRANS64.TRYWAIT P0, [R100+URZ+0x160], R3 ;  /* 0x00016003640075a7 */ /* 0x00052200080011ff */
[----:B-1----:R-:W-:Y:S01]  /*6600*/  @P6 SEL R102, RZ, 0x1, !P1 ;  /* 0x00000001ff666807 */ /* 0x002fe20004800000 */
[----:B--2---:R-:W-:Y:S06]  /*6610*/  @!P6 BRA `(.L_x_108) ;  /* 0x000000000080e947 */ /* 0x004fec0003800000 */
[----:B------:R-:W-:Y:S01]  /*6620*/  @P5 IMAD R6, R90, 0x1000, R71 ;  /* 0x000010005a065824 */ /* 0x000fe200078e0247 */
[----:B------:R-:W1:Y:S01]  /*6630*/  S2R R0, SR_CgaCtaId ;  /* 0x0000000000007919 */ /* 0x000e620000008800 */
[----:B------:R-:W-:Y:S01]  /*6640*/  ISETP.NE.AND P1, PT, R102, RZ, PT ;  /* 0x000000ff6600720c */ /* 0x000fe20003f25270 */
[----:B------:R-:W-:Y:S01]  /*6650*/  BSSY B0, `(.L_x_109) ;  /* 0x000000b000007945 */ /* 0x000fe20003800000 */
[----:B------:R-:W-:Y:S01]  /*6660*/  @P5 VIADD R4, R6, UR44 ;  /* 0x0000002c06045c36 */ /* 0x000fe20008000000 */
[----:B------:R-:W-:Y:S02]  /*6670*/  CS2R R74, SRZ ;  /* 0x00000000004a7805 */ /* 0x000fe4000001ff00 */
[----:B------:R-:W-:Y:S02]  /*6680*/  CS2R R72, SRZ ;  /* 0x0000000000487805 */ /* 0x000fe4000001ff00 */
[----:B------:R-:W-:Y:S01]  /*6690*/  CS2R R78, SRZ ;  /* 0x00000000004e7805 */ /* 0x000fe2000001ff00 */
[----:B------:R-:W-:Y:S01]  /*66a0*/  @P5 IMAD R4, R93, -0x10, R4 ;  /* 0xfffffff05d045824 */ /* 0x000fe200078e0204 */
[----:B------:R-:W-:Y:S04]  /*66b0*/  CS2R R76, SRZ ;  /* 0x00000000004c7805 */ /* 0x000fe8000001ff00 */
[----:B------:R-:W-:Y:S05]  /*66c0*/  @P1 BRA `(.L_x_110) ;  /* 0x00000000000c1947 */ /* 0x000fea0003800000 */
[----:B------:R-:W-:Y:S04]  /*66d0*/  SHF.L.U32 R5, R89, 0x1f, RZ ;  /* 0x0000001f59057819 */ /* 0x000fe800000006ff */
[----:B------:R-:W2:Y:S02]  /*66e0*/  SYNCS.PHASECHK.TRANS64.TRYWAIT P1, [R2+URZ+0x110], R5 ;  /* 0x00011005020075a7 */ /* 0x000ea400080211ff */
[----:B--2---:R-:W-:Y:S05]  /*66f0*/  @!P1 BRA `(.L_x_111) ;  /* 0x00000028002c9947 */ /* 0x004fea0003800000 */
.L_x_110:
[----:B------:R-:W-:Y:S05]  /*6700*/  BSYNC B0 ;  /* 0x0000000000007941 */ /* 0x000fea0003800000 */
.L_x_109:
[----:B------:R-:W-:Y:S01]  /*6710*/  ISETP.NE.AND P1, PT, R103, RZ, PT ;  /* 0x000000ff6700720c */ /* 0x000fe20003f25270 */
[----:B--2---:R-:W-:Y:S02]  /*6720*/  VIADD R5, R2, 0x120 ;  /* 0x0000012002057836 */ /* 0x004fe40000000000 */
[----:B------:R-:W-:Y:S03]  /*6730*/  VIADD R90, R90, 0x1 ;  /* 0x000000015a5a7836 */ /* 0x000fe60000000000 */
[----:B-1----:R-:W-:Y:S07]  /*6740*/  PRMT R0, R0, 0x654, R5 ;  /* 0x0000065400007816 */ /* 0x002fee0000000005 */
[----:B------:R1:W2:Y:S04]  /*6750*/  @P1 LDS.128 R72, [R6+UR44+0x200] ;  /* 0x0002002c06481984 */ /* 0x0002a80008000c00 */
[----:B------:R1:W1:Y:S01]  /*6760*/  @P1 LDS.128 R76, [R4+0x210] ;  /* 0x00021000044c1984 */ /* 0x0002620000000c00 */
[C---:B------:R-:W-:Y:S01]  /*6770*/  ISETP.NE.AND P1, PT, R90.reuse, 0x2, PT ;  /* 0x000000025a00780c */ /* 0x040fe20003f25270 */
[----:B------:R-:W-:Y:S01]  /*6780*/  @!PT LDS RZ, [RZ] ;  /* 0x00000000fffff984 */ /* 0x000fe20000000800 */
[----:B------:R-:W-:Y:S01]  /*6790*/  @!PT LDS RZ, [RZ] ;  /* 0x00000000fffff984 */ /* 0x000fe20000000800 */
[----:B------:R-:W-:Y:S01]  /*67a0*/  @!PT LDS RZ, [RZ] ;  /* 0x00000000fffff984 */ /* 0x000fe20000000800 */
[----:B------:R-:W-:Y:S01]  /*67b0*/  @!PT LDS RZ, [RZ] ;  /* 0x00000000fffff984 */ /* 0x000fe20000000800 */
[----:B------:R5:W-:Y:S06]  /*67c0*/  MEMBAR.ALL.CTA ;  /* 0x0000000000007992 */ /* 0x000bec0000008000 */
[----:B-----5:R-:W5:Y:S01]  /*67d0*/  FENCE.VIEW.ASYNC.S ;  /* 0x00000000000073c6 */ /* 0x020f620000000000 */
[----:B------:R-:W-:Y:S01]  /*67e0*/  SEL R90, R90, RZ, P1 ;  /* 0x000000ff5a5a7207 */ /* 0x000fe20000800000 */
[----:B-----5:R5:W-:Y:S02]  /*67f0*/  SYNCS.ARRIVE.TRANS64.RED.A1T0 RZ, [R0+URZ], RZ ;  /* 0x000000ff00ff79a7 */ /* 0x020be400081004ff */
[----:B-----5:R-:W-:Y:S04]  /*6800*/  SEL R0, RZ, 0x1, P1 ;  /* 0x00000001ff007807 */ /* 0x020fe80000800000 */
[----:B--2---:R-:W-:Y:S02]  /*6810*/  LOP3.LUT R89, R89, R0, RZ, 0x3c, !PT ;  /* 0x0000000059597212 */ /* 0x004fe400078e3cff */
.L_x_108:
[----:B------:R-:W-:Y:S05]  /*6820*/  BSYNC B1 ;  /* 0x0000000000017941 */ /* 0x000fea0003800000 */
.L_x_107:
[----:B------:R-:W-:Y:S04]  /*6830*/  SHF.R.U32.HI R0, RZ, 0x15, R39 ;  /* 0x00000015ff007819 */ /* 0x000fe80000011627 */
[----:B------:R-:W-:Y:S01]  /*6840*/  LOP3.LUT P1, RZ, R0, 0x3, R85, 0x48, !PT ;  /* 0x0000000300ff7812 */ /* 0x000fe20007824855 */
[----:B------:R-:W-:Y:S01]  /*6850*/  @!UPT UIADD3 URZ, UPT, UPT, URZ, URZ, URZ ;  /* 0x000000fffffff290 */ /* 0x000fe2000fffe0ff */
[----:B----4-:R-:W-:Y:S11]  /*6860*/  @P0 BRA `(.L_x_112) ;  /* 0x0000000000080947 */ /* 0x010ff60003800000 */
[----:B------:R-:W2:Y:S02]  /*6870*/  SYNCS.PHASECHK.TRANS64.TRYWAIT P0, [R100+URZ+0x160], R3 ;  /* 0x00016003640075a7 */ /* 0x000ea400080011ff */
[----:B--2---:R-:W-:Y:S05]  /*6880*/  @!P0 BRA `(.L_x_113) ;  /* 0x0000002400dc8947 */ /* 0x004fea0003800000 */
.L_x_112:
[----:B------:R-:W-:Y:S05]  /*6890*/  @!P1 BRA `(.L_x_114) ;  /* 0x0000000000409947 */ /* 0x000fea0003800000 */
[----:B------:R-:W4:Y:S01]  /*68a0*/  LDCU.64 UR8, c[0x4][0x70] ;  /* 0x01000e00ff0877ac */ /* 0x000f220008000a00 */
[----:B--2---:R-:W-:Y:S01]  /*68b0*/  MOV R3, 0x0 ;  /* 0x0000000000037802 */ /* 0x004fe20000000f00 */
[----:B------:R-:W-:Y:S02]  /*68c0*/  HFMA2 R12, -RZ, RZ, 0, 5.9604644775390625e-08 ;  /* 0x00000001ff0c7431 */ /* 0x000fe400000001ff */
[----:B------:R-:W-:Y:S02]  /*68d0*/  IMAD.MOV.U32 R8, RZ, RZ, 0x192 ;  /* 0x00000192ff087424 */ /* 0x000fe400078e00ff */
[----:B------:R-:W-:Y:S01]  /*68e0*/  IMAD.MOV.U32 R13, RZ, RZ, RZ ;  /* 0x000000ffff0d7224 */ /* 0x000fe200078e00ff */
[----:B------:R-:W2:Y:S01]  /*68f0*/  LDCU.64 UR6, c[0x4][0x78] ;  /* 0x01000f00ff0677ac */ /* 0x000ea20008000a00 */
[----:B------:R-:W3:Y:S01]  /*6900*/  LDC.64 R2, c[0x4][R3] ;  /* 0x0100000003027b82 */ /* 0x000ee20000000a00 */
[----:B------:R-:W5:Y:S01]  /*6910*/  LDCU.64 UR4, c[0x4][0x10] ;  /* 0x01000200ff0477ac */ /* 0x000f620008000a00 */
[----:B----4-:R-:W-:Y:S01]  /*6920*/  MOV R5, UR9 ;  /* 0x0000000900057c02 */ /* 0x010fe20008000f00 */
[----:B-1----:R-:W-:Y:S01]  /*6930*/  IMAD.U32 R4, RZ, RZ, UR8 ;  /* 0x00000008ff047e24 */ /* 0x002fe2000f8e00ff */
[----:B--2---:R-:W-:Y:S01]  /*6940*/  MOV R7, UR7 ;  /* 0x0000000700077c02 */ /* 0x004fe20008000f00 */
[----:B------:R-:W-:Y:S01]  /*6950*/  IMAD.U32 R6, RZ, RZ, UR6 ;  /* 0x00000006ff067e24 */ /* 0x000fe2000f8e00ff */
[----:B-----5:R-:W-:Y:S01]  /*6960*/  MOV R11, UR5 ;  /* 0x00000005000b7c02 */ /* 0x020fe20008000f00 */
[----:B------:R-:W-:Y:S02]  /*6970*/  IMAD.U32 R10, RZ, RZ, UR4 ;  /* 0x00000004ff0a7e24 */ /* 0x000fe4000f8e00ff */
[----:B------:R-:W-:Y:S07]  /*6980*/  LEPC R20, `(.L_x_114) ;  /* 0x000000001014794e */ /* 0x000fee0000000000 */
[----:B---3--:R-:W-:Y:S05]  /*6990*/  CALL.ABS.NOINC R2 ;  /* 0x0000000002007343 */ /* 0x008fea0003c00000 */
.L_x_114:
[-C--:B------:R-:W-:Y:S01]  /*69a0*/  F2FP.F16.E4M3.UNPACK_B R42, R72.reuse ;  /* 0x00000048ff2a723e */ /* 0x080fe200020006ff */
[----:B------:R-:W-:Y:S05]  /*69b0*/  WARPSYNC.ALL ;  /* 0x0000000000007948 */ /* 0x000fea0003800000 */
[----:B------:R-:W-:Y:S01]  /*69c0*/  R2UR UR4, R39 ;  /* 0x00000000270472ca */ /* 0x000fe200000e0000 */
[--C-:B------:R-:W-:Y:S01]  /*69d0*/  HADD2.F32 R40, -RZ, R42.reuse.H0_H0 ;  /* 0x2000002aff287230 */ /* 0x100fe20000004100 */
[----:B------:R-:W-:Y:S01]  /*69e0*/  F2FP.F16.E4M3.UNPACK_B R43, R72.H1 ;  /* 0x00000048ff2b723e */ /* 0x000fe200030006ff */
[----:B------:R-:W-:Y:S01]  /*69f0*/  HADD2.F32 R42, -RZ, R42.H1_H1 ;  /* 0x3000002aff2a7230 */ /* 0x000fe20000004100 */
[-C--:B------:R-:W-:Y:S01]  /*6a00*/  F2FP.F16.E4M3.UNPACK_B R45, R73.reuse ;  /* 0x00000049ff2d723e */ /* 0x080fe200020006ff */
[----:B------:R-:W-:Y:S01]  /*6a10*/  BSSY.RECONVERGENT B0, `(.L_x_115) ;  /* 0x0000099000007945 */ /* 0x000fe20003800200 */
[----:B------:R-:W-:Y:S01]  /*6a20*/  F2FP.F16.E4M3.UNPACK_B R47, R73.H1 ;  /* 0x00000049ff2f723e */ /* 0x000fe200030006ff */
[--C-:B------:R-:W-:Y:S01]  /*6a30*/  HADD2.F32 R44, -RZ, R43.reuse.H0_H0 ;  /* 0x2000002bff2c7230 */ /* 0x100fe20000004100 */
[-C--:B------:R-:W-:Y:S01]  /*6a40*/  F2FP.F16.E4M3.UNPACK_B R49, R74.reuse ;  /* 0x0000004aff31723e */ /* 0x080fe200020006ff */
[----:B------:R-:W-:Y:S01]  /*6a50*/  HADD2.F32 R46, -RZ, R43.H1_H1 ;  /* 0x3000002bff2e7230 */ /* 0x000fe20000004100 */
[----:B------:R-:W-:Y:S01]  /*6a60*/  F2FP.F16.E4M3.UNPACK_B R51, R74.H1 ;  /* 0x0000004aff33723e */ /* 0x000fe200030006ff */
[--C-:B------:R-:W-:Y:S01]  /*6a70*/  HADD2.F32 R43, -RZ, R45.reuse.H0_H0 ;  /* 0x2000002dff2b7230 */ /* 0x100fe20000004100 */
[-C--:B------:R-:W-:Y:S01]  /*6a80*/  F2FP.F16.E4M3.UNPACK_B R53, R75.reuse ;  /* 0x0000004bff35723e */ /* 0x080fe200020006ff */
[----:B-1----:R-:W-:Y:S01]  /*6a90*/  LDTM.16dp32bit_t0_t15.x32 R4, tmem[UR4] ;  /* 0x00000004000479ee */ /* 0x002fe20008a80000 */
[----:B------:R-:W3:Y:S01]  /*6aa0*/  LDTM.16dp32bit_t16_t31.x32 R4, tmem[UR4+0x20] ;  /* 0x00002004000479ee */ /* 0x000ee20008aa0000 */
[----:B------:R-:W-:Y:S01]  /*6ab0*/  ISETP.NE.AND P6, PT, R96, RZ, PT ;  /* 0x000000ff6000720c */ /* 0x000fe20003fc5270 */
[----:B------:R-:W-:Y:S01]  /*6ac0*/  HADD2.F32 R48, -RZ, R45.H1_H1 ;  /* 0x3000002dff307230 */ /* 0x000fe20000004100 */
[----:B------:R-:W-:Y:S01]  /*6ad0*/  IADD3 R109, PT, PT, R71, UR44, RZ ;  /* 0x0000002c476d7c10 */ /* 0x000fe2000fffe0ff */
[----:B------:R-:W-:Y:S01]  /*6ae0*/  HADD2.F32 R52, -RZ, R49.H1_H1 ;  /* 0x30000031ff347230 */ /* 0x000fe20000004100 */
[----:B------:R-:W-:Y:S01]  /*6af0*/  SHF.L.U32 R108, R88, 0x4, RZ ;  /* 0x00000004586c7819 */ /* 0x000fe200000006ff */
[----:B------:R-:W-:Y:S01]  /*6b00*/  HADD2.F32 R56, -RZ, R53.H1_H1 ;  /* 0x30000035ff387230 */ /* 0x000fe20000004100 */
[----:B------:R-:W-:Y:S01]  /*6b10*/  F2FP.F16.E4M3.UNPACK_B R55, R75.H1 ;  /* 0x0000004bff37723e */ /* 0x000fe200030006ff */
[--C-:B------:R-:W-:Y:S01]  /*6b20*/  HADD2.F32 R45, -RZ, R47.reuse.H0_H0 ;  /* 0x2000002fff2d7230 */ /* 0x100fe20000004100 */
[----:B------:R-:W-:Y:S01]  /*6b30*/  IADD3 R101, PT, PT, R109, R108, RZ ;  /* 0x0000006c6d657210 */ /* 0x000fe20007ffe0ff */
[----:B------:R-:W-:Y:S01]  /*6b40*/  HADD2.F32 R50, -RZ, R47.H1_H1 ;  /* 0x3000002fff327230 */ /* 0x000fe20000004100 */
[-C--:B------:R-:W-:Y:S01]  /*6b50*/  F2FP.F16.E4M3.UNPACK_B R57, R76.reuse ;  /* 0x0000004cff39723e */ /* 0x080fe200020006ff */
[----:B------:R-:W-:Y:S01]  /*6b60*/  HADD2.F32 R47, -RZ, R49.H0_H0 ;  /* 0x20000031ff2f7230 */ /* 0x000fe20000004100 */
[----:B------:R-:W-:Y:S01]  /*6b70*/  F2FP.F16.E4M3.UNPACK_B R59, R76.H1 ;  /* 0x0000004cff3b723e */ /* 0x000fe200030006ff */
[----:B------:R-:W-:Y:S01]  /*6b80*/  HADD2.F32 R49, -RZ, R51.H0_H0 ;  /* 0x20000033ff317230 */ /* 0x000fe20000004100 */
[-C--:B------:R-:W-:Y:S01]  /*6b90*/  F2FP.F16.E4M3.UNPACK_B R61, R77.reuse ;  /* 0x0000004dff3d723e */ /* 0x080fe200020006ff */
[----:B------:R-:W-:Y:S01]  /*6ba0*/  HADD2.F32 R60, -RZ, R57.H1_H1 ;  /* 0x30000039ff3c7230 */ /* 0x000fe20000004100 */
[----:B------:R-:W-:Y:S01]  /*6bb0*/  F2FP.F16.E4M3.UNPACK_B R63, R77.H1 ;  /* 0x0000004dff3f723e */ /* 0x000fe200030006ff */
[----:B------:R-:W-:Y:S01]  /*6bc0*/  HADD2.F32 R54, -RZ, R51.H1_H1 ;  /* 0x30000033ff367230 */ /* 0x000fe20000004100 */
[-C--:B------:R-:W-:Y:S01]  /*6bd0*/  F2FP.F16.E4M3.UNPACK_B R65, R78.reuse ;  /* 0x0000004eff41723e */ /* 0x080fe200020006ff */
[----:B------:R-:W-:Y:S01]  /*6be0*/  HADD2.F32 R51, -RZ, R53.H0_H0 ;  /* 0x20000035ff337230 */ /* 0x000fe20000004100 */
[----:B------:R-:W-:Y:S01]  /*6bf0*/  F2FP.F16.E4M3.UNPACK_B R67, R78.H1 ;  /* 0x0000004eff43723e */ /* 0x000fe200030006ff */
[----:B------:R-:W-:Y:S01]  /*6c00*/  HADD2.F32 R64, -RZ, R61.H1_H1 ;  /* 0x3000003dff407230 */ /* 0x000fe20000004100 */
[----:B------:R-:W-:Y:S01]  /*6c10*/  ISETP.NE.AND P0, PT, R95, RZ, PT ;  /* 0x000000ff5f00720c */ /* 0x000fe20003f05270 */
[C---:B---3--:R-:W-:Y:S01]  /*6c20*/  FMUL R0, R38.reuse, R4 ;  /* 0x0000000426007220 */ /* 0x048fe20000400000 */
[C---:B------:R-:W-:Y:S01]  /*6c30*/  FMUL R2, R38.reuse, R5 ;  /* 0x0000000526027220 */ /* 0x040fe20000400000 */
[C---:B------:R-:W-:Y:S01]  /*6c40*/  FMUL R4, R38.reuse, R8 ;  /* 0x0000000826047220 */ /* 0x040fe20000400000 */
[C---:B------:R-:W-:Y:S01]  /*6c50*/  FMUL R5, R38.reuse, R9 ;  /* 0x0000000926057220 */ /* 0x040fe20000400000 */
[C---:B------:R-:W-:Y:S01]  /*6c60*/  FFMA R0, R41.reuse, R40, R0 ;  /* 0x0000002829007223 */ /* 0x040fe20000000000 */
[C---:B------:R-:W-:Y:S01]  /*6c70*/  FFMA R2, R41.reuse, R42, R2 ;  /* 0x0000002a29027223 */ /* 0x040fe20000000002 */
[C---:B------:R-:W-:Y:S01]  /*6c80*/  FMUL R8, R38.reuse, R12 ;  /* 0x0000000c26087220 */ /* 0x040fe20000400000 */
[C---:B------:R-:W-:Y:S01]  /*6c90*/  FMUL R9, R38.reuse, R13 ;  /* 0x0000000d26097220 */ /* 0x040fe20000400000 */
[C---:B------:R-:W-:Y:S01]  /*6ca0*/  FMUL R12, R38.reuse, R16 ;  /* 0x00000010260c7220 */ /* 0x040fe20000400000 */
[C---:B------:R-:W-:Y:S01]  /*6cb0*/  FMUL R13, R38.reuse, R17 ;  /* 0x00000011260d7220 */ /* 0x040fe20000400000 */
[C---:B------:R-:W-:Y:S01]  /*6cc0*/  FMUL R16, R38.reuse, R20 ;  /* 0x0000001426107220 */ /* 0x040fe20000400000 */
[C---:B------:R-:W-:Y:S01]  /*6cd0*/  FMUL R17, R38.reuse, R21 ;  /* 0x0000001526117220 */ /* 0x040fe20000400000 */
[C---:B------:R-:W-:Y:S01]  /*6ce0*/  FMUL R20, R38.reuse, R24 ;  /* 0x0000001826147220 */ /* 0x040fe20000400000 */
[C---:B------:R-:W-:Y:S01]  /*6cf0*/  FMUL R21, R38.reuse, R25 ;  /* 0x0000001926157220 */ /* 0x040fe20000400000 */
[----:B------:R-:W-:Y:S02]  /*6d00*/  HADD2.F32 R68, -RZ, R65.H1_H1 ;  /* 0x30000041ff447230 */ /* 0x000fe40000004100 */
[C---:B------:R-:W-:Y:S01]  /*6d10*/  FMUL R24, R38.reuse, R28 ;  /* 0x0000001c26187220 */ /* 0x040fe20000400000 */
[C---:B------:R-:W-:Y:S01]  /*6d20*/  FMUL R25, R38.reuse, R29 ;  /* 0x0000001d26197220 */ /* 0x040fe20000400000 */
[C---:B------:R-:W-:Y:S01]  /*6d30*/  FMUL R28, R38.reuse, R32 ;  /* 0x00000020261c7220 */ /* 0x040fe20000400000 */
[C---:B------:R-:W-:Y:S01]  /*6d40*/  FMUL R29, R38.reuse, R33 ;  /* 0x00000021261d7220 */ /* 0x040fe20000400000 */
[C---:B--2---:R-:W-:Y:S01]  /*6d50*/  FMUL R3, R38.reuse, R6 ;  /* 0x0000000626037220 */ /* 0x044fe20000400000 */
[C---:B------:R-:W-:Y:S01]  /*6d60*/  FMUL R7, R38.reuse, R7 ;  /* 0x0000000726077220 */ /* 0x040fe20000400000 */
[C---:B------:R-:W-:Y:S01]  /*6d70*/  FMUL R6, R38.reuse, R10 ;  /* 0x0000000a26067220 */ /* 0x040fe20000400000 */
[C---:B------:R-:W-:Y:S01]  /*6d80*/  FMUL R11, R38.reuse, R11 ;  /* 0x0000000b260b7220 */ /* 0x040fe20000400000 */
[C---:B------:R-:W-:Y:S01]  /*6d90*/  FFMA R3, R41.reuse, R44, R3 ;  /* 0x0000002c29037223 */ /* 0x040fe20000000003 */
[C---:B------:R-:W-:Y:S01]  /*6da0*/  FFMA R7, R41.reuse, R46, R7 ;  /* 0x0000002e29077223 */ /* 0x040fe20000000007 */
[C---:B------:R-:W-:Y:S01]  /*6db0*/  FFMA R4, R41.reuse, R43, R4 ;  /* 0x0000002b29047223 */ /* 0x040fe20000000004 */
[----:B------:R-:W-:Y:S01]  /*6dc0*/  F2FP.F16.E4M3.UNPACK_B R40, R79 ;  /* 0x0000004fff28723e */ /* 0x000fe200020006ff */
[C---:B------:R-:W-:Y:S01]  /*6dd0*/  FFMA R5, R41.reuse, R48, R5 ;  /* 0x0000003029057223 */ /* 0x040fe20000000005 */
[C---:B------:R-:W-:Y:S01]  /*6de0*/  FFMA R6, R41.reuse, R45, R6 ;  /* 0x0000002d29067223 */ /* 0x040fe20000000006 */
[----:B------:R-:W-:Y:S01]  /*6df0*/  F2FP.F16.E4M3.UNPACK_B R42, R79.H1 ;  /* 0x0000004fff2a723e */ /* 0x000fe200030006ff */
[C---:B------:R-:W-:Y:S01]  /*6e00*/  FFMA R11, R41.reuse, R50, R11 ;  /* 0x00000032290b7223 */ /* 0x040fe2000000000b */
[----:B------:R-:W-:Y:S01]  /*6e10*/  FFMA R8, R41, R47, R8 ;  /* 0x0000002f29087223 */ /* 0x000fe20000000008 */
[----:B------:R-:W-:Y:S01]  /*6e20*/  F2FP.SATFINITE.E4M3.F32.PACK_AB_MERGE_C R97, R7, R3, RZ ;  /* 0x000000030761723e */ /* 0x000fe200048070ff */
[C---:B------:R-:W-:Y:S01]  /*6e30*/  FFMA R9, R41.reuse, R52, R9 ;  /* 0x0000003429097223 */ /* 0x040fe20000000009 */
[----:B------:R-:W-:Y:S01]  /*6e40*/  FMUL R10, R38, R14 ;  /* 0x0000000e260a7220 */ /* 0x000fe20000400000 */
[----:B------:R-:W-:Y:S01]  /*6e50*/  LEA R109, R90, UR44, 0x3 ;  /* 0x0000002c5a6d7c11 */ /* 0x000fe2000f8e18ff */
[----:B------:R-:W-:Y:S01]  /*6e60*/  FMUL R15, R38, R15 ;  /* 0x0000000f260f7220 */ /* 0x000fe20000400000 */
[--C-:B------:R-:W-:Y:S01]  /*6e70*/  HADD2.F32 R53, -RZ, R55.reuse.H0_H0 ;  /* 0x20000037ff357230 */ /* 0x100fe20000004100 */
[----:B------:R-:W-:Y:S01]  /*6e80*/  F2FP.SATFINITE.E4M3.F32.PACK_AB_MERGE_C R96, R2, R0, R97 ;  /* 0x000000000260723e */ /* 0x000fe20004807061 */
[----:B------:R-:W-:Y:S01]  /*6e90*/  FFMA R10, R41, R49, R10 ;  /* 0x00000031290a7223 */ /* 0x000fe2000000000a */
[----:B------:R-:W-:Y:S01]  /*6ea0*/  F2FP.SATFINITE.E4M3.F32.PACK_AB_MERGE_C R97, R11, R6, RZ ;  /* 0x000000060b61723e */ /* 0x000fe200048070ff */
[C---:B------:R-:W-:Y:S01]  /*6eb0*/  FFMA R15, R41.reuse, R54, R15 ;  /* 0x00000036290f7223 */ /* 0x040fe2000000000f */
[C---:B------:R-:W-:Y:S01]  /*6ec0*/  FFMA R12, R41.reuse, R51, R12 ;  /* 0x00000033290c7223 */ /* 0x040fe2000000000c */
[----:B------:R-:W-:Y:S01]  /*6ed0*/  FFMA R13, R41, R56, R13 ;  /* 0x00000038290d7223 */ /* 0x000fe2000000000d */
[----:B------:R-:W-:Y:S01]  /*6ee0*/  F2FP.SATFINITE.E4M3.F32.PACK_AB_MERGE_C R97, R5, R4, R97 ;  /* 0x000000040561723e */ /* 0x000fe20004807061 */
[----:B------:R-:W-:Y:S01]  /*6ef0*/  HADD2.F32 R58, -RZ, R55.H1_H1 ;  /* 0x30000037ff3a7230 */ /* 0x000fe20000004100 */
[----:B------:R-:W-:Y:S01]  /*6f00*/  F2FP.SATFINITE.E4M3.F32.PACK_AB_MERGE_C R98, R15, R10, RZ ;  /* 0x0000000a0f62723e */ /* 0x000fe200048070ff */
[----:B------:R-:W-:Y:S02]  /*6f10*/  HADD2.F32 R55, -RZ, R57.H0_H0 ;  /* 0x20000039ff377230 */ /* 0x000fe40000004100 */
[C---:B------:R-:W-:Y:S01]  /*6f20*/  FMUL R14, R38.reuse, R18 ;  /* 0x00000012260e7220 */ /* 0x040fe20000400000 */
[C---:B------:R-:W-:Y:S01]  /*6f30*/  FMUL R19, R38.reuse, R19 ;  /* 0x0000001326137220 */ /* 0x040fe20000400000 */
[--C-:B------:R-:W-:Y:S02]  /*6f40*/  HADD2.F32 R57, -RZ, R59.reuse.H0_H0 ;  /* 0x2000003bff397230 */ /* 0x100fe40000004100 */
[C---:B------:R-:W-:Y:S01]  /*6f50*/  FMUL R18, R38.reuse, R22 ;  /* 0x0000001626127220 */ /* 0x040fe20000400000 */
[C---:B------:R-:W-:Y:S01]  /*6f60*/  FFMA R14, R41.reuse, R53, R14 ;  /* 0x00000035290e7223 */ /* 0x040fe2000000000e */
[----:B------:R-:W-:Y:S02]  /*6f70*/  HADD2.F32 R62, -RZ, R59.H1_H1 ;  /* 0x3000003bff3e7230 */ /* 0x000fe40000004100 */
[C---:B------:R-:W-:Y:S01]  /*6f80*/  FFMA R19, R41.reuse, R58, R19 ;  /* 0x0000003a29137223 */ /* 0x040fe20000000013 */
[----:B------:R-:W-:Y:S02]  /*6f90*/  HADD2.F32 R59, -RZ, R61.H0_H0 ;  /* 0x2000003dff3b7230 */ /* 0x000fe40000004100 */
[C---:B------:R-:W-:Y:S01]  /*6fa0*/  FMUL R23, R38.reuse, R23 ;  /* 0x0000001726177220 */ /* 0x040fe20000400000 */
[C---:B------:R-:W-:Y:S01]  /*6fb0*/  FFMA R16, R41.reuse, R55, R16 ;  /* 0x0000003729107223 */ /* 0x040fe20000000010 */
[C---:B------:R-:W-:Y:S01]  /*6fc0*/  FFMA R17, R41.reuse, R60, R17 ;  /* 0x0000003c29117223 */ /* 0x040fe20000000011 */
[--C-:B------:R-:W-:Y:S02]  /*6fd0*/  HADD2.F32 R61, -RZ, R63.reuse.H0_H0 ;  /* 0x2000003fff3d7230 */ /* 0x100fe40000004100 */
[C---:B------:R-:W-:Y:S01]  /*6fe0*/  FFMA R18, R41.reuse, R57, R18 ;  /* 0x0000003929127223 */ /* 0x040fe20000000012 */
[----:B------:R-:W-:Y:S02]  /*6ff0*/  HADD2.F32 R66, -RZ, R63.H1_H1 ;  /* 0x3000003fff427230 */ /* 0x000fe40000004100 */
[C---:B------:R-:W-:Y:S01]  /*7000*/  FMUL R22, R38.reuse, R26 ;  /* 0x0000001a26167220 */ /* 0x040fe20000400000 */
[----:B------:R-:W-:Y:S02]  /*7010*/  HADD2.F32 R63, -RZ, R65.H0_H0 ;  /* 0x20000041ff3f7230 */ /* 0x000fe40000004100 */
[C---:B------:R-:W-:Y:S01]  /*7020*/  FFMA R23, R41.reuse, R62, R23 ;  /* 0x0000003e29177223 */ /* 0x040fe20000000017 */
[C---:B------:R-:W-:Y:S01]  /*7030*/  FMUL R27, R38.reuse, R27 ;  /* 0x0000001b261b7220 */ /* 0x040fe20000400000 */
[C---:B------:R-:W-:Y:S01]  /*7040*/  FFMA R20, R41.reuse, R59, R20 ;  /* 0x0000003b29147223 */ /* 0x040fe20000000014 */
[C---:B------:R-:W-:Y:S01]  /*7050*/  FFMA R21, R41.reuse, R64, R21 ;  /* 0x0000004029157223 */ /* 0x040fe20000000015 */
[--C-:B------:R-:W-:Y:S02]  /*7060*/  HADD2.F32 R65, -RZ, R67.reuse.H0_H0 ;  /* 0x20000043ff417230 */ /* 0x100fe40000004100 */
[C---:B------:R-:W-:Y:S01]  /*7070*/  FFMA R22, R41.reuse, R61, R22 ;  /* 0x0000003d29167223 */ /* 0x040fe20000000016 */
[----:B------:R-:W-:Y:S02]  /*7080*/  HADD2.F32 R70, -RZ, R67.H1_H1 ;  /* 0x30000043ff467230 */ /* 0x000fe40000004100 */
[C---:B------:R-:W-:Y:S01]  /*7090*/  FMUL R26, R38.reuse, R30 ;  /* 0x0000001e261a7220 */ /* 0x040fe20000400000 */
[--C-:B------:R-:W-:Y:S02]  /*70a0*/  HADD2.F32 R67, -RZ, R40.reuse.H0_H0 ;  /* 0x20000028ff437230 */ /* 0x100fe40000004100 */
[C---:B------:R-:W-:Y:S01]  /*70b0*/  FFMA R27, R41.reuse, R66, R27 ;  /* 0x00000042291b7223 */ /* 0x040fe2000000001b */
[C---:B------:R-:W-:Y:S01]  /*70c0*/  FMUL R31, R38.reuse, R31 ;  /* 0x0000001f261f7220 */ /* 0x040fe20000400000 */
[C---:B------:R-:W-:Y:S01]  /*70d0*/  FFMA R24, R41.reuse, R63, R24 ;  /* 0x0000003f29187223 */ /* 0x040fe20000000018 */
[----:B------:R-:W-:Y:S02]  /*70e0*/  HADD2.F32 R40, -RZ, R40.H1_H1 ;  /* 0x30000028ff287230 */ /* 0x000fe40000004100 */
[C---:B------:R-:W-:Y:S01]  /*70f0*/  FFMA R25, R41.reuse, R68, R25 ;  /* 0x0000004429197223 */ /* 0x040fe20000000019 */
[--C-:B------:R-:W-:Y:S02]  /*7100*/  HADD2.F32 R69, -RZ, R42.reuse.H0_H0 ;  /* 0x2000002aff457230 */ /* 0x100fe40000004100 */
[C---:B------:R-:W-:Y:S01]  /*7110*/  FFMA R26, R41.reuse, R65, R26 ;  /* 0x00000041291a7223 */ /* 0x040fe2000000001a */
[----:B------:R-:W-:Y:S02]  /*7120*/  HADD2.F32 R42, -RZ, R42.H1_H1 ;  /* 0x3000002aff2a7230 */ /* 0x000fe40000004100 */
[C---:B------:R-:W-:Y:S01]  /*7130*/  FMUL R30, R38.reuse, R34 ;  /* 0x00000022261e7220 */ /* 0x040fe20000400000 */
[----:B------:R-:W-:Y:S01]  /*7140*/  FFMA R31, R41, R70, R31 ;  /* 0x00000046291f7223 */ /* 0x000fe2000000001f */
[----:B------:R-:W-:Y:S01]  /*7150*/  FMUL R35, R38, R35 ;  /* 0x0000002326237220 */ /* 0x000fe20000400000 */
[----:B------:R-:W-:Y:S01]  /*7160*/  F2FP.SATFINITE.E4M3.F32.PACK_AB_MERGE_C R99, R19, R14, RZ ;  /* 0x0000000e1363723e */ /* 0x000fe200048070ff */
[C---:B------:R-:W-:Y:S01]  /*7170*/  FFMA R28, R41.reuse, R67, R28 ;  /* 0x00000043291c7223 */ /* 0x040fe2000000001c */
[C---:B------:R-:W-:Y:S01]  /*7180*/  FFMA R29, R41.reuse, R40, R29 ;  /* 0x00000028291d7223 */ /* 0x040fe2000000001d */
[C---:B------:R-:W-:Y:S01]  /*7190*/  FFMA R30, R41.reuse, R69, R30 ;  /* 0x00000045291e7223 */ /* 0x040fe2000000001e */
[----:B------:R-:W-:Y:S01]  /*71a0*/  FFMA R35, R41, R42, R35 ;  /* 0x0000002a29237223 */ /* 0x000fe20000000023 */
[----:B------:R-:W-:Y:S02]  /*71b0*/  F2FP.SATFINITE.E4M3.F32.PACK_AB_MERGE_C R98, R9, R8, R98 ;  /* 0x000000080962723e */ /* 0x000fe40004807062 */
[----:B------:R-:W-:Y:S02]  /*71c0*/  F2FP.SATFINITE.E4M3.F32.PACK_AB_MERGE_C R99, R13, R12, R99 ;  /* 0x0000000c0d63723e */ /* 0x000fe40004807063 */
[----:B------:R-:W-:Y:S02]  /*71d0*/  F2FP.SATFINITE.E4M3.F32.PACK_AB_MERGE_C R104, R23, R18, RZ ;  /* 0x000000121768723e */ /* 0x000fe400048070ff */
[----:B------:R-:W-:Y:S01]  /*71e0*/  F2FP.SATFINITE.E4M3.F32.PACK_AB_MERGE_C R105, R27, R22, RZ ;  /* 0x000000161b69723e */ /* 0x000fe200048070ff */
[----:B------:R1:W-:Y:S01]  /*71f0*/  STS.128 [R71+UR44+0x2200], R96 ;  /* 0x0022006047007988 */ /* 0x0003e20008000c2c */
[----:B------:R-:W-:Y:S02]  /*7200*/  F2FP.SATFINITE.E4M3.F32.PACK_AB_MERGE_C R110, R31, R26, RZ ;  /* 0x0000001a1f6e723e */ /* 0x000fe400048070ff */
[----:B------:R-:W-:Y:S02]  /*7210*/  F2FP.SATFINITE.E4M3.F32.PACK_AB_MERGE_C R111, R35, R30, RZ ;  /* 0x0000001e236f723e */ /* 0x000fe400048070ff */
[----:B------:R-:W-:Y:S02]  /*7220*/  F2FP.SATFINITE.E4M3.F32.PACK_AB_MERGE_C R104, R17, R16, R104 ;  /* 0x000000101168723e */ /* 0x000fe40004807068 */
[----:B------:R-:W-:Y:S02]  /*7230*/  F2FP.SATFINITE.E4M3.F32.PACK_AB_MERGE_C R105, R21, R20, R105 ;  /* 0x000000141569723e */ /* 0x000fe40004807069 */
[----:B------:R-:W-:Y:S02]  /*7240*/  F2FP.SATFINITE.E4M3.F32.PACK_AB_MERGE_C R106, R25, R24, R110 ;  /* 0x00000018196a723e */ /* 0x000fe4000480706e */
[----:B------:R-:W-:Y:S02]  /*7250*/  F2FP.SATFINITE.E4M3.F32.PACK_AB_MERGE_C R107, R29, R28, R111 ;  /* 0x0000001c1d6b723e */ /* 0x000fe4000480706f */
[----:B------:R-:W-:Y:S03]  /*7260*/  @P6 SHF.L.U32 R110, R89, 0x1f, RZ ;  /* 0x0000001f596e6819 */ /* 0x000fe600000006ff */
[----:B------:R1:W-:Y:S01]  /*7270*/  STS.128 [R101+0x2210], R104 ;  /* 0x0022106865007388 */ /* 0x0003e20000000c00 */
[----:B------:R-:W-:Y:S01]  /*7280*/  @!PT LDS RZ, [RZ] ;  /* 0x00000000fffff984 */ /* 0x000fe20000000800 */
[----:B------:R-:W-:Y:S01]  /*7290*/  @!PT LDS RZ, [RZ] ;  /* 0x00000000fffff984 */ /* 0x000fe20000000800 */
[----:B------:R-:W-:Y:S01]  /*72a0*/  @!PT LDS RZ, [RZ] ;  /* 0x00000000fffff984 */ /* 0x000fe20000000800 */
[----:B------:R-:W-:Y:S01]  /*72b0*/  @!PT LDS RZ, [RZ] ;  /* 0x00000000fffff984 */ /* 0x000fe20000000800 */
[----:B------:R2:W-:Y:S07]  /*72c0*/  MEMBAR.ALL.CTA ;  /* 0x0000000000007992 */ /* 0x0005ee0000008000 */
[----:B--2---:R-:W2:Y:S02]  /*72d0*/  FENCE.VIEW.ASYNC.S ;  /* 0x00000000000073c6 */ /* 0x004ea40000000000 */
[----:B--2---:R-:W-:Y:S06]  /*72e0*/  BAR.SYNC.DEFER_BLOCKING 0x1, 0x80 ;  /* 0x0042000000007b1d */ /* 0x004fec0000010000 */
[----:B------:R-:W-:Y:S05]  /*72f0*/  @P0 BRA `(.L_x_116) ;  /* 0x0000000000280947 */ /* 0x000fea0003800000 */
[----:B------:R-:W2:Y:S01]  /*7300*/  LDCU.64 UR6, c[0x0][0x348] ;  /* 0x00006900ff0677ac */ /* 0x000ea20008000a00 */
[----:B------:R-:W-:Y:S01]  /*7310*/  UIADD3 UR4, UPT, UPT, UR44, 0x2200, URZ ;  /* 0x000022002c047890 */ /* 0x000fe2000fffe0ff */
[----:B------:R-:W-:Y:S05]  /*7320*/  UMOV UR51, UR36 ;  /* 0x0000002400337c82 */ /* 0x000fea0008000000 */
[----:B------:R-:W-:Y:S04]  /*7330*/  MOV R94, UR4 ;  /* 0x00000004005e7c02 */ /* 0x000fe80008000f00 */
[----:B------:R-:W-:Y:S01]  /*7340*/  R2UR UR48, R94 ;  /* 0x000000005e3072ca */ /* 0x000fe200000e0000 */
[----:B--2---:R-:W-:Y:S04]  /*7350*/  UIADD3 UR4, UP0, UPT, UR6, 0x680, URZ ;  /* 0x0000068006047890 */ /* 0x004fe8000ff1e0ff */
[----:B------:R-:W-:Y:S09]  /*7360*/  UIADD3.X UR5, UPT, UPT, URZ, UR7, URZ, UP0, !UPT ;  /* 0x00000007ff057290 */ /* 0x000ff200087fe4ff */
[----:B------:R2:W-:Y:S01]  /*7370*/  UTMASTG.3D [UR48], [UR4] ;  /* 0x00000030040073b5 */ /* 0x0005e20008010000 */
[----:B------:R0:W-:Y:S01]  /*7380*/  UTMACMDFLUSH ;  /* 0x00000000000079b7 */ /* 0x0001e20000000000 */
[----:B--2---:R-:W-:Y:S04]  /*7390*/  DEPBAR.LE SB0, 0x1 ;  /* 0x000080400000791a */ /* 0x004fe80000000000 */
.L_x_116:
[----:B------:R-:W-:Y:S05]  /*73a0*/  BSYNC.RECONVERGENT B0 ;  /* 0x0000000000007941 */ /* 0x000fea0003800200 */
.L_x_115:
[----:B------:R-:W-:Y:S06]  /*73b0*/  BAR.SYNC.DEFER_BLOCKING 0x1, 0x80 ;  /* 0x0042000000007b1d */ /* 0x000fec0000010000 */
[----:B------:R-:W2:Y:S01]  /*73c0*/  @P6 SYNCS.PHASECHK.TRANS64.TRYWAIT P0, [R109+URZ+0x110], R110 ;  /* 0x0001106e6d0065a7 */ /* 0x000ea200080011ff */
[----:B------:R-:W-:Y:S01]  /*73d0*/  BSSY B1, `(.L_x_117) ;  /* 0x0000020000017945 */ /* 0x000fe20003800000 */
[----:B--2---:R-:W-:Y:S03]  /*73e0*/  @P6 SEL R102, RZ, 0x1, !P0 ;  /* 0x00000001ff666807 */ /* 0x004fe60004000000 */
[----:B------:R-:W-:Y:S05]  /*73f0*/  @!P6 BRA `(.L_x_118) ;  /* 0x000000000074e947 */ /* 0x000fea0003800000 */
[----:B------:R-:W-:Y:S01]  /*7400*/  ISETP.NE.AND P1, PT, R103, RZ, PT ;  /* 0x000000ff6700720c */ /* 0x000fe20003f25270 */
[----:B------:R-:W2:Y:S01]  /*7410*/  S2R R0, SR_CgaCtaId ;  /* 0x0000000000007919 */ /* 0x000ea20000008800 */
[----:B------:R-:W-:Y:S01]  /*7420*/  ISETP.NE.AND P0, PT, R102, RZ, PT ;  /* 0x000000ff6600720c */ /* 0x000fe20003f05270 */
[----:B------:R-:W-:Y:S10]  /*7430*/  BSSY B0, `(.L_x_119) ;  /* 0x0000008000007945 */ /* 0x000ff40003800000 */
[----:B------:R-:W-:Y:S05]  /*7440*/  @P1 IMAD R2, R90, 0x1000, R71 ;  /* 0x000010005a021824 */ /* 0x000fea00078e0247 */
[----:B------:R-:W-:Y:S05]  /*7450*/  @P1 IADD3 R3, PT, PT, R2, UR44, RZ ;  /* 0x0000002c02031c10 */ /* 0x000fea000fffe0ff */
[----:B------:R-:W-:Y:S01]  /*7460*/  @P1 IMAD.IADD R3, R3, 0x1, R108 ;  /* 0x0000000103031824 */ /* 0x000fe200078e026c */
[----:B------:R-:W-:Y:S06]  /*7470*/  @P0 BRA `(.L_x_120) ;  /* 0x00000000000c0947 */ /* 0x000fec0003800000 */
[----:B------:R-:W-:Y:S04]  /*7480*/  SHF.L.U32 R4, R89, 0x1f, RZ ;  /* 0x0000001f59047819 */ /* 0x000fe800000006ff */
[----:B------:R-:W3:Y:S02]  /*7490*/  SYNCS.PHASECHK.TRANS64.TRYWAIT P0, [R109+URZ+0x110], R4 ;  /* 0x000110046d0075a7 */ /* 0x000ee400080011ff */
[----:B---3--:R-:W-:Y:S05]  /*74a0*/  @!P0 BRA `(.L_x_121) ;  /* 0x0000001800e88947 */ /* 0x008fea0003800000 */
.L_x_120:
[----:B------:R-:W-:Y:S05]  /*74b0*/  BSYNC B0 ;  /* 0x0000000000007941 */ /* 0x000fea0003800000 */
.L_x_119:
[----:B------:R-:W-:Y:S01]  /*74c0*/  ISETP.NE.AND P0, PT, R103, RZ, PT ;  /* 0x000000ff6700720c */ /* 0x000fe20003f05270 */
[----:B---3--:R-:W-:Y:S02]  /*74d0*/  VIADD R109, R109, 0x120 ;  /* 0x000001206d6d7836 */ /* 0x008fe40000000000 */
[----:B------:R-:W-:Y:S03]  /*74e0*/  VIADD R90, R90, 0x1 ;  /* 0x000000015a5a7836 */ /* 0x000fe60000000000 */
[----:B--2---:R-:W-:Y:S07]  /*74f0*/  PRMT R0, R0, 0x654, R109 ;  /* 0x0000065400007816 */ /* 0x004fee000000006d */
[----:B------:R2:W3:Y:S04]  /*7500*/  @P0 LDS.128 R72, [R2+UR44+0x200] ;  /* 0x0002002c02480984 */ /* 0x0004e80008000c00 */
[----:B------:R2:W4:Y:S01]  /*7510*/  @P0 LDS.128 R76, [R3+0x210] ;  /* 0x00021000034c0984 */ /* 0x0005220000000c00 */
        /* <DEDUP_REMOVED lines=10> */
[----:B--23--:R-:W-:Y:S02]  /*75c0*/  LOP3.LUT R89, R89, R0, RZ, 0x3c, !PT ;  /* 0x0000000059597212 */ /* 0x00cfe400078e3cff */
.L_x_118:
[----:B------:R-:W-:Y:S05]  /*75d0*/  BSYNC B1 ;  /* 0x0000000000017941 */ /* 0x000fea0003800000 */
.L_x_117:
[----:B------:R-:W-:Y:S05]  /*75e0*/  VIADD R0, R39, 0x40 ;  /* 0x0000004027007836 */ /* 0x000fea0000000000 */
[----:B------:R-:W-:Y:S04]  /*75f0*/  SHF.R.U32.HI R0, RZ, 0x15, R0 ;  /* 0x00000015ff007819 */ /* 0x000fe80000011600 */
[----:B------:R-:W-:Y:S11]  /*7600*/  LOP3.LUT P0, RZ, R0, 0x3, R85, 0x48, !PT ;  /* 0x0000000300ff7812 */ /* 0x000ff60007804855 */
[----:B------:R-:W-:Y:S02]  /*7610*/  @!UPT UIADD3 URZ, UPT, UPT, URZ, URZ, URZ ;  /* 0x000000fffffff290 */ /* 0x000fe4000fffe0ff */
[----:B------:R-:W-:Y:S05]  /*7620*/  @!P0 BRA `(.L_x_122) ;  /* 0x0000000000408947 */ /* 0x000fea0003800000 */
[----:B------:R-:W2:Y:S01]  /*7630*/  LDCU.64 UR8, c[0x4][0x70] ;  /* 0x01000e00ff0877ac */ /* 0x000ea20008000a00 */
[----:B------:R-:W-:Y:S01]  /*7640*/  MOV R3, 0x0 ;  /* 0x0000000000037802 */ /* 0x000fe20000000f00 */
[----:B------:R-:W-:Y:S02]  /*7650*/  HFMA2 R12, -RZ, RZ, 0, 5.9604644775390625e-08 ;  /* 0x00000001ff0c7431 */ /* 0x000fe400000001ff */
[----:B------:R-:W-:Y:S02]  /*7660*/  IMAD.MOV.U32 R8, RZ, RZ, 0x192 ;  /* 0x00000192ff087424 */ /* 0x000fe400078e00ff */
[----:B------:R-:W-:Y:S01]  /*7670*/  IMAD.MOV.U32 R13, RZ, RZ, RZ ;  /* 0x000000ffff0d7224 */ /* 0x000fe200078e00ff */
[----:B------:R-:W3:Y:S01]  /*7680*/  LDCU.64 UR6, c[0x4][0x78] ;  /* 0x01000f00ff0677ac */ /* 0x000ee20008000a00 */
[----:B------:R-:W1:Y:S01]  /*7690*/  LDC.64 R2, c[0x4][R3] ;  /* 0x0100000003027b82 */ /* 0x000e620000000a00 */
[----:B------:R-:W5:Y:S01]  /*76a0*/  LDCU.64 UR4, c[0x4][0x10] ;  /* 0x01000200ff0477ac */ /* 0x000f620008000a00 */
[----:B--2---:R-:W-:Y:S01]  /*76b0*/  MOV R5, UR9 ;  /* 0x0000000900057c02 */ /* 0x004fe20008000f00 */
[----:B------:R-:W-:Y:S01]  /*76c0*/  IMAD.U32 R4, RZ, RZ, UR8 ;  /* 0x00000008ff047e24 */ /* 0x000fe2000f8e00ff */
[----:B---3--:R-:W-:Y:S01]  /*76d0*/  MOV R7, UR7 ;  /* 0x0000000700077c02 */ /* 0x008fe20008000f00 */
[----:B------:R-:W-:Y:S01]  /*76e0*/  IMAD.U32 R6, RZ, RZ, UR6 ;  /* 0x00000006ff067e24 */ /* 0x000fe2000f8e00ff */
[----:B-----5:R-:W-:Y:S01]  /*76f0*/  MOV R11, UR5 ;  /* 0x00000005000b7c02 */ /* 0x020fe20008000f00 */
[----:B------:R-:W-:Y:S02]  /*7700*/  IMAD.U32 R10, RZ, RZ, UR4 ;  /* 0x00000004ff0a7e24 */ /* 0x000fe4000f8e00ff */
[----:B------:R-:W-:Y:S07]  /*7710*/  LEPC R20, `(.L_x_122) ;  /* 0x000000001014794e */ /* 0x000fee0000000000 */
[----:B-1--4-:R-:W-:Y:S05]  /*7720*/  CALL.ABS.NOINC R2 ;  /* 0x0000000002007343 */ /* 0x012fea0003c00000 */
.L_x_122:
[----:B------:R-:W-:Y:S01]  /*7730*/  ISETP.NE.AND P0, PT, R95, RZ, PT ;  /* 0x000000ff5f00720c */ /* 0x000fe20003f05270 */
[----:B------:R-:W-:Y:S05]  /*7740*/  WARPSYNC.ALL ;  /* 0x0000000000007948 */ /* 0x000fea0003800000 */
[----:B------:R-:W-:Y:S01]  /*7750*/  R2UR UR4, R39 ;  /* 0x00000000270472ca */ /* 0x000fe200000e0000 */
[----:B------:R-:W2:Y:S01]  /*7760*/  S2UR UR6, SR_CgaCtaId ;  /* 0x00000000000679c3 */ /* 0x000ea20000008800 */
[-C--:B------:R-:W-:Y:S01]  /*7770*/  F2FP.F16.E4M3.UNPACK_B R42, R72.reuse ;  /* 0x00000048ff2a723e */ /* 0x080fe200020006ff */
[----:B------:R-:W-:Y:S01]  /*7780*/  BSSY.RECONVERGENT B0, `(.L_x_123) ;  /* 0x000009c000007945 */ /* 0x000fe20003800200 */
[----:B------:R-:W-:Y:S02]  /*7790*/  F2FP.F16.E4M3.UNPACK_B R72, R72.H1 ;  /* 0x00000048ff48723e */ /* 0x000fe400030006ff */
[-C--:B------:R-:W-:Y:S01]  /*77a0*/  F2FP.F16.E4M3.UNPACK_B R46, R73.reuse ;  /* 0x00000049ff2e723e */ /* 0x080fe200020006ff */
[--C-:B------:R-:W-:Y:S01]  /*77b0*/  HADD2.F32 R40, -RZ, R42.reuse.H0_H0 ;  /* 0x2000002aff287230 */ /* 0x100fe20000004100 */
[----:B------:R-:W-:Y:S01]  /*77c0*/  F2FP.F16.E4M3.UNPACK_B R73, R73.H1 ;  /* 0x00000049ff49723e */ /* 0x000fe200030006ff */
[----:B------:R-:W-:Y:S01]  /*77d0*/  HADD2.F32 R42, -RZ, R42.H1_H1 ;  /* 0x3000002aff2a7230 */ /* 0x000fe20000004100 */
[-C--:B------:R-:W-:Y:S01]  /*77e0*/  F2FP.F16.E4M3.UNPACK_B R50, R74.reuse ;  /* 0x0000004aff32723e */ /* 0x080fe200020006ff */
[----:B------:R-:W-:Y:S01]  /*77f0*/  HADD2.F32 R43, -RZ, R72.H0_H0 ;  /* 0x20000048ff2b7230 */ /* 0x000fe20000004100 */
[----:B------:R-:W-:Y:S01]  /*7800*/  F2FP.F16.E4M3.UNPACK_B R74, R74.H1 ;  /* 0x0000004aff4a723e */ /* 0x000fe200030006ff */
[----:B------:R-:W-:Y:S01]  /*7810*/  LDTM.16dp32bit_t0_t15.x32 R4, tmem[UR4+0x40] ;  /* 0x00004004000479ee */ /* 0x000fe20008a80000 */
[----:B------:R-:W3:Y:S01]  /*7820*/  LDTM.16dp32bit_t16_t31.x32 R4, tmem[UR4+0x60] ;  /* 0x00006004000479ee */ /* 0x000ee20008aa0000 */
[----:B------:R-:W-:Y:S01]  /*7830*/  NOP ;  /* 0x0000000000007918 */ /* 0x000fe20000000000 */
[--C-:B------:R-:W-:Y:S01]  /*7840*/  HADD2.F32 R45, -RZ, R46.reuse.H0_H0 ;  /* 0x2000002eff2d7230 */ /* 0x100fe20000004100 */
[----:B------:R-:W-:Y:S01]  /*7850*/  R2UR UR5, R100 ;  /* 0x00000000640572ca */ /* 0x000fe200000e0000 */
[----:B------:R-:W-:Y:S01]  /*7860*/  HADD2.F32 R46, -RZ, R46.H1_H1 ;  /* 0x3000002eff2e7230 */ /* 0x000fe20000004100 */
[----:B------:R-:W-:Y:S01]  /*7870*/  F2FP.F16.E4M3.UNPACK_B R54, R75 ;  /* 0x0000004bff36723e */ /* 0x000fe200020006ff */
[--C-:B------:R-:W-:Y:S01]  /*7880*/  HADD2.F32 R49, -RZ, R50.reuse.H0_H0 ;  /* 0x20000032ff317230 */ /* 0x100fe20000004100 */
[----:B----4-:R-:W-:Y:S01]  /*7890*/  F2FP.F16.E4M3.UNPACK_B R58, R76 ;  /* 0x0000004cff3a723e */ /* 0x010fe200020006ff */
[----:B------:R-:W-:Y:S01]  /*78a0*/  HADD2.F32 R50, -RZ, R50.H1_H1 ;  /* 0x30000032ff327230 */ /* 0x000fe20000004100 */
[----:B------:R-:W-:Y:S01]  /*78b0*/  F2FP.F16.E4M3.UNPACK_B R62, R77 ;  /* 0x0000004dff3e723e */ /* 0x000fe200020006ff */
[--C-:B------:R-:W-:Y:S01]  /*78c0*/  HADD2.F32 R53, -RZ, R54.reuse.H0_H0 ;  /* 0x20000036ff357230 */ /* 0x100fe20000004100 */
[----:B------:R-:W-:Y:S01]  /*78d0*/  F2FP.F16.E4M3.UNPACK_B R66, R78 ;  /* 0x0000004eff42723e */ /* 0x000fe200020006ff */
[----:B------:R-:W-:Y:S01]  /*78e0*/  HADD2.F32 R54, -RZ, R54.H1_H1 ;  /* 0x30000036ff367230 */ /* 0x000fe20000004100 */
[----:B------:R-:W-:Y:S01]  /*78f0*/  F2FP.F16.E4M3.UNPACK_B R69, R79 ;  /* 0x0000004fff45723e */ /* 0x000fe200020006ff */
[--C-:B------:R-:W-:Y:S01]  /*7900*/  HADD2.F32 R57, -RZ, R58.reuse.H0_H0 ;  /* 0x2000003aff397230 */ /* 0x100fe20000004100 */
[----:B------:R-:W-:Y:S01]  /*7910*/  F2FP.F16.E4M3.UNPACK_B R75, R75.H1 ;  /* 0x0000004bff4b723e */ /* 0x000fe200030006ff */
[----:B------:R-:W-:Y:S01]  /*7920*/  UIADD3 UR4, UPT, UPT, UR5, 0x180, URZ ;  /* 0x0000018005047890 */ /* 0x000fe2000fffe0ff */
[----:B------:R-:W-:Y:S01]  /*7930*/  HADD2.F32 R59, -RZ, R58.H1_H1 ;  /* 0x3000003aff3b7230 */ /* 0x000fe20000004100 */
[----:B------:R-:W-:Y:S01]  /*7940*/  F2FP.F16.E4M3.UNPACK_B R76, R76.H1 ;  /* 0x0000004cff4c723e */ /* 0x000fe200030006ff */
[--C-:B------:R-:W-:Y:S01]  /*7950*/  HADD2.F32 R61, -RZ, R62.reuse.H0_H0 ;  /* 0x2000003eff3d7230 */ /* 0x100fe20000004100 */
[----:B------:R-:W-:Y:S01]  /*7960*/  F2FP.F16.E4M3.UNPACK_B R77, R77.H1 ;  /* 0x0000004dff4d723e */ /* 0x000fe200030006ff */
[----:B------:R-:W-:Y:S01]  /*7970*/  HADD2.F32 R62, -RZ, R62.H1_H1 ;  /* 0x3000003eff3e7230 */ /* 0x000fe20000004100 */
[----:B------:R-:W-:Y:S01]  /*7980*/  F2FP.F16.E4M3.UNPACK_B R78, R78.H1 ;  /* 0x0000004eff4e723e */ /* 0x000fe200030006ff */
[--C-:B------:R-:W-:Y:S01]  /*7990*/  HADD2.F32 R65, -RZ, R66.reuse.H0_H0 ;  /* 0x20000042ff417230 */ /* 0x100fe20000004100 */
[----:B--2---:R-:W-:Y:S01]  /*79a0*/  UPRMT UR4, UR6, 0x654, UR4 ;  /* 0x0000065406047896 */ /* 0x004fe20008000004 */
        /* <DEDUP_REMOVED lines=8> */
[----:B------:R-:W-:Y:S01]  /*7a30*/  SYNCS.ARRIVE.TRANS64.RED.A1T0 RZ, [UR4], RZ ;  /* 0x000000ffffff79a7 */ /* 0x000fe20008100404 */
        /* <DEDUP_REMOVED lines=15> */
[--C-:B------:R-:W-:Y:S02]  /*7b30*/  HADD2.F32 R47, -RZ, R73.reuse.H0_H0 ;  /* 0x20000049ff2f7230 */ /* 0x100fe40000004100 */
[C---:B------:R-:W-:Y:S01]  /*7b40*/  FMUL R10, R38.reuse, R10 ;  /* 0x0000000a260a7220 */ /* 0x040fe20000400000 */
[C---:B------:R-:W-:Y:S01]  /*7b50*/  FFMA R6, R41.reuse, R43, R6 ;  /* 0x0000002b29067223 */ /* 0x040fe20000000006 */
[----:B------:R-:W-:Y:S02]  /*7b60*/  HADD2.F32 R48, -RZ, R73.H1_H1 ;  /* 0x30000049ff307230 */ /* 0x000fe40000004100 */
[C---:B------:R-:W-:Y:S01]  /*7b70*/  FFMA R7, R41.reuse, R44, R7 ;  /* 0x0000002c29077223 */ /* 0x040fe20000000007 */
[C---:B------:R-:W-:Y:S01]  /*7b80*/  FFMA R8, R41.reuse, R45, R8 ;  /* 0x0000002d29087223 */ /* 0x040fe20000000008 */
[C---:B------:R-:W-:Y:S01]  /*7b90*/  FFMA R9, R41.reuse, R46, R9 ;  /* 0x0000002e29097223 */ /* 0x040fe20000000009 */
[----:B------:R-:W-:Y:S01]  /*7ba0*/  FFMA R10, R41, R47, R10 ;  /* 0x0000002f290a7223 */ /* 0x000fe2000000000a */
[----:B------:R-:W-:Y:S01]  /*7bb0*/  HADD2.F32 R43, -RZ, R69.H0_H0 ;  /* 0x20000045ff2b7230 */ /* 0x000fe20000004100 */
[----:B-1----:R-:W-:Y:S01]  /*7bc0*/  F2FP.SATFINITE.E4M3.F32.PACK_AB_MERGE_C R96, R7, R6, RZ ;  /* 0x000000060760723e */ /* 0x002fe200048070ff */
[C---:B------:R-:W-:Y:S01]  /*7bd0*/  FMUL R11, R38.reuse, R11 ;  /* 0x0000000b260b7220 */ /* 0x040fe20000400000 */
[--C-:B------:R-:W-:Y:S02]  /*7be0*/  HADD2.F32 R51, -RZ, R74.reuse.H0_H0 ;  /* 0x2000004aff337230 */ /* 0x100fe40000004100 */
[C---:B------:R-:W-:Y:S01]  /*7bf0*/  FMUL R14, R38.reuse, R14 ;  /* 0x0000000e260e7220 */ /* 0x040fe20000400000 */
[----:B------:R-:W-:Y:S01]  /*7c00*/  HADD2.F32 R52, -RZ, R74.H1_H1 ;  /* 0x3000004aff347230 */ /* 0x000fe20000004100 */
[----:B------:R-:W-:Y:S01]  /*7c10*/  F2FP.SATFINITE.E4M3.F32.PACK_AB_MERGE_C R96, R5, R4, R96 ;  /* 0x000000040560723e */ /* 0x000fe20004807060 */
[C---:B------:R-:W-:Y:S01]  /*7c20*/  FFMA R11, R41.reuse, R48, R11 ;  /* 0x00000030290b7223 */ /* 0x040fe2000000000b */
[C---:B------:R-:W-:Y:S01]  /*7c30*/  FFMA R12, R41.reuse, R49, R12 ;  /* 0x00000031290c7223 */ /* 0x040fe2000000000c */
[C---:B------:R-:W-:Y:S01]  /*7c40*/  FFMA R13, R41.reuse, R50, R13 ;  /* 0x00000032290d7223 */ /* 0x040fe2000000000d */
[----:B------:R-:W-:Y:S01]  /*7c50*/  FFMA R14, R41, R51, R14 ;  /* 0x00000033290e7223 */ /* 0x000fe2000000000e */
[C---:B------:R-:W-:Y:S01]  /*7c60*/  FMUL R15, R38.reuse, R15 ;  /* 0x0000000f260f7220 */ /* 0x040fe20000400000 */
[----:B------:R-:W-:Y:S01]  /*7c70*/  F2FP.F16.E4M3.UNPACK_B R79, R79.H1 ;  /* 0x0000004fff4f723e */ /* 0x000fe200030006ff */
[--C-:B------:R-:W-:Y:S01]  /*7c80*/  HADD2.F32 R55, -RZ, R75.reuse.H0_H0 ;  /* 0x2000004bff377230 */ /* 0x100fe20000004100 */
[----:B------:R-:W-:Y:S01]  /*7c90*/  F2FP.SATFINITE.E4M3.F32.PACK_AB_MERGE_C R97, R11, R10, RZ ;  /* 0x0000000a0b61723e */ /* 0x000fe200048070ff */
[C---:B------:R-:W-:Y:S01]  /*7ca0*/  FFMA R15, R41.reuse, R52, R15 ;  /* 0x00000034290f7223 */ /* 0x040fe2000000000f */
[C---:B------:R-:W-:Y:S01]  /*7cb0*/  FFMA R16, R41.reuse, R53, R16 ;  /* 0x0000003529107223 */ /* 0x040fe20000000010 */
[----:B------:R-:W-:Y:S01]  /*7cc0*/  FFMA R17, R41, R54, R17 ;  /* 0x0000003629117223 */ /* 0x000fe20000000011 */
[----:B------:R-:W-:Y:S01]  /*7cd0*/  F2FP.SATFINITE.E4M3.F32.PACK_AB_MERGE_C R97, R9, R8, R97 ;  /* 0x000000080961723e */ /* 0x000fe20004807061 */
[----:B------:R-:W-:Y:S01]  /*7ce0*/  HADD2.F32 R56, -RZ, R75.H1_H1 ;  /* 0x3000004bff387230 */ /* 0x000fe20000004100 */
[----:B------:R-:W-:Y:S01]  /*7cf0*/  F2FP.SATFINITE.E4M3.F32.PACK_AB_MERGE_C R98, R15, R14, RZ ;  /* 0x0000000e0f62723e */ /* 0x000fe200048070ff */
[C---:B------:R-:W-:Y:S01]  /*7d00*/  FMUL R18, R38.reuse, R18 ;  /* 0x0000001226127220 */ /* 0x040fe20000400000 */
[C---:B------:R-:W-:Y:S01]  /*7d10*/  FMUL R19, R38.reuse, R19 ;  /* 0x0000001326137220 */ /* 0x040fe20000400000 */
[--C-:B------:R-:W-:Y:S02]  /*7d20*/  HADD2.F32 R58, -RZ, R76.reuse.H0_H0 ;  /* 0x2000004cff3a7230 */ /* 0x100fe40000004100 */
[C---:B------:R-:W-:Y:S01]  /*7d30*/  FMUL R3, R38.reuse, R22 ;  /* 0x0000001626037220 */ /* 0x040fe20000400000 */
[C---:B------:R-:W-:Y:S01]  /*7d40*/  FFMA R18, R41.reuse, R55, R18 ;  /* 0x0000003729127223 */ /* 0x040fe20000000012 */
[----:B------:R-:W-:Y:S02]  /*7d50*/  HADD2.F32 R60, -RZ, R76.H1_H1 ;  /* 0x3000004cff3c7230 */ /* 0x000fe40000004100 */
        /* <DEDUP_REMOVED lines=42> */
[----:B------:R-:W-:Y:S03]  /*8000*/  IADD3 R70, PT, PT, R36, 0x1, RZ ;  /* 0x0000000124467810 */ /* 0x000fe60007ffe0ff */
        /* <DEDUP_REMOVED lines=10> */
[----:B------:R-:W-:Y:S02]  /*80b0*/  UIADD3 UR9, UPT, UPT, UR49, 0x40, URZ ;  /* 0x0000004031097890 */ /* 0x000fe4000fffe0ff */
[----:B------:R-:W-:Y:S01]  /*80c0*/  UIADD3 UR8, UPT, UPT, UR44, 0x3200, URZ ;  /* 0x000032002c087890 */ /* 0x000fe2000fffe0ff */
[----:B------:R-:W-:Y:S01]  /*80d0*/  UMOV UR10, UR50 ;  /* 0x00000032000a7c82 */ /* 0x000fe20008000000 */
[----:B------:R-:W-:Y:S01]  /*80e0*/  UMOV UR11, UR36 ;  /* 0x00000024000b7c82 */ /* 0x000fe20008000000 */
[----:B--2---:R-:W-:Y:S04]  /*80f0*/  UIADD3 UR4, UP0, UPT, UR6, 0x680, URZ ;  /* 0x0000068006047890 */ /* 0x004fe8000ff1e0ff */
[----:B------:R-:W-:Y:S09]  /*8100*/  UIADD3.X UR5, UPT, UPT, URZ, UR7, URZ, UP0, !UPT ;  /* 0x00000007ff057290 */ /* 0x000ff200087fe4ff */
[----:B------:R2:W-:Y:S01]  /*8110*/  UTMASTG.3D [UR8], [UR4] ;  /* 0x00000008040073b5 */ /* 0x0005e20008010000 */
[----:B------:R0:W-:Y:S01]  /*8120*/  UTMACMDFLUSH ;  /* 0x00000000000079b7 */ /* 0x0001e20000000000 */
[----:B--2---:R-:W-:Y:S04]  /*8130*/  DEPBAR.LE SB0, 0x1 ;  /* 0x000080400000791a */ /* 0x004fe80000000000 */
.L_x_124:
[----:B------:R-:W-:Y:S05]  /*8140*/  BSYNC.RECONVERGENT B0 ;  /* 0x0000000000007941 */ /* 0x000fea0003800200 */
.L_x_123:
[----:B------:R-:W-:Y:S01]  /*8150*/  BAR.SYNC.DEFER_BLOCKING 0x1, 0x80 ;  /* 0x0042000000007b1d */ /* 0x000fe20000010000 */
[----:B------:R-:W-:Y:S01]  /*8160*/  ISETP.NE.AND P0, PT, R87, 0x2, PT ;  /* 0x000000025700780c */ /* 0x000fe20003f05270 */
[----:B------:R-:W-:Y:S01]  /*8170*/  UISETP.NE.AND UP0, UPT, UR45, URZ, UPT ;  /* 0x000000ff2d00728c */ /* 0x000fe2000bf05270 */
[----:B------:R-:W-:Y:S01]  /*8180*/  ISETP.NE.AND P1, PT, R70, 0x4, PT ;  /* 0x000000044600780c */ /* 0x000fe20003f25270 */
[----:B------:R-:W-:Y:S01]  /*8190*/  UIADD3 UR30, UPT, UPT, UR37, UR62, URZ ;  /* 0x0000003e251e7290 */ /* 0x000fe2000fffe0ff */
[----:B------:R-:W-:Y:S01]  /*81a0*/  SEL R0, RZ, 0x1, P0 ;  /* 0x00000001ff007807 */ /* 0x000fe20000000000 */
[----:B------:R-:W-:Y:S01]  /*81b0*/  UIADD3 UR20, UPT, UPT, UR38, UR59, URZ ;  /* 0x0000003b26147290 */ /* 0x000fe2000fffe0ff */
[----:B------:R-:W-:Y:S02]  /*81c0*/  SEL R3, RZ, 0x1, P1 ;  /* 0x00000001ff037807 */ /* 0x000fe40000800000 */
[----:B------:R-:W-:Y:S02]  /*81d0*/  LOP3.LUT R91, R91, R0, RZ, 0x3c, !PT ;  /* 0x000000005b5b7212 */ /* 0x000fe400078e3cff */
[----:B------:R-:W-:Y:S02]  /*81e0*/  LOP3.LUT R92, R92, R3, RZ, 0x3c, !PT ;  /* 0x000000035c5c7212 */ /* 0x000fe400078e3cff */
[----:B------:R-:W-:Y:S02]  /*81f0*/  SEL R87, R87, RZ, P0 ;  /* 0x000000ff57577207 */ /* 0x000fe40000000000 */
[----:B------:R-:W-:Y:S01]  /*8200*/  SEL R36, R70, RZ, P1 ;  /* 0x000000ff46247207 */ /* 0x000fe20000800000 */
[----:B------:R-:W-:Y:S01]  /*8210*/  UMOV UR36, UR58 ;  /* 0x0000003a00247c82 */ /* 0x000fe20008000000 */
[----:B------:R-:W-:Y:S05]  /*8220*/  BRA.U UP0, `(.L_x_125) ;  /* 0xffffffd500987547 */ /* 0x000fea000b83ffff */
[----:B------:R-:W-:Y:S05]  /*8230*/  EXIT ;  /* 0x000000000000794d */ /* 0x000fea0003800000 */
.L_x_25:
[----:B-1----:R1:W3:Y:S02]  /*8240*/  SYNCS.PHASECHK.TRANS64.TRYWAIT P0, [R0+URZ+0x1b0], R3 ;  /* 0x0001b003000075a7 */ /* 0x0022e400080011ff */
[----:B---3--:R-:W-:Y:S05]  /*8250*/  @!P0 NANOSLEEP.SYNCS 0x989680 ;  /* 0x009896800000895d */ /* 0x008fea0003900000 */
[----:B------:R-:W3:Y:S02]  /*8260*/  @!P0 SYNCS.PHASECHK.TRANS64 P0, [R0+URZ+0x1b0], R3 ;  /* 0x0001b003000085a7 */ /* 0x000ee400080010ff */
[----:B---3--:R-:W-:Y:S05]  /*8270*/  @!P0 BRA `(.L_x_25) ;  /* 0xfffffffc00f08947 */ /* 0x008fea000383ffff */
[----:B------:R-:W-:Y:S05]  /*8280*/  BRA `(.L_x_126) ;  /* 0xffffff9800347947 */ /* 0x000fea000383ffff */
.L_x_28:
[----:B-1----:R-:W-:-:S07]  /*8290*/  MOV R0, UR33 ;  /* 0x0000002100007c02 */ /* 0x002fce0008000f00 */
.L_x_127:
[----:B-1----:R1:W3:Y:S02]  /*82a0*/  SYNCS.PHASECHK.TRANS64.TRYWAIT P0, [R0+URZ+0x88], R3 ;  /* 0x00008803000075a7 */ /* 0x0022e400080011ff */
[----:B---3--:R-:W-:Y:S05]  /*82b0*/  @!P0 NANOSLEEP.SYNCS 0x989680 ;  /* 0x009896800000895d */ /* 0x008fea0003900000 */
[----:B------:R-:W3:Y:S02]  /*82c0*/  @!P0 SYNCS.PHASECHK.TRANS64 P0, [R0+URZ+0x88], R3 ;  /* 0x00008803000085a7 */ /* 0x000ee400080010ff */
[----:B---3--:R-:W-:Y:S05]  /*82d0*/  @!P0 BRA `(.L_x_127) ;  /* 0xfffffffc00f08947 */ /* 0x008fea000383ffff */
[----:B------:R-:W-:Y:S05]  /*82e0*/  BRA `(.L_x_27) ;  /* 0xffffff9800747947 */ /* 0x000fea000383ffff */
.L_x_35:
[----:B-1----:R-:W-:-:S07]  /*82f0*/  MOV R0, UR9 ;  /* 0x0000000900007c02 */ /* 0x002fce0008000f00 */
.L_x_128:
[----:B-1----:R1:W3:Y:S02]  /*8300*/  SYNCS.PHASECHK.TRANS64.TRYWAIT P0, [R0+URZ+0x88], R3 ;  /* 0x00008803000075a7 */ /* 0x0022e400080011ff */
[----:B---3--:R-:W-:Y:S05]  /*8310*/  @!P0 NANOSLEEP.SYNCS 0x989680 ;  /* 0x009896800000895d */ /* 0x008fea0003900000 */
[----:B------:R-:W3:Y:S02]  /*8320*/  @!P0 SYNCS.PHASECHK.TRANS64 P0, [R0+URZ+0x88], R3 ;  /* 0x00008803000085a7 */ /* 0x000ee400080010ff */
[----:B---3--:R-:W-:Y:S05]  /*8330*/  @!P0 BRA `(.L_x_128) ;  /* 0xfffffffc00f08947 */ /* 0x008fea000383ffff */
[----:B------:R-:W-:Y:S05]  /*8340*/  BRA `(.L_x_34) ;  /* 0xffffff9c00307947 */ /* 0x000fea000383ffff */
.L_x_40:
[----:B-1----:R1:W3:Y:S02]  /*8350*/  SYNCS.PHASECHK.TRANS64.TRYWAIT P0, [R3+URZ+0x140], R0 ;  /* 0x00014000030075a7 */ /* 0x0022e400080011ff */
[----:B---3--:R-:W-:Y:S05]  /*8360*/  @!P0 NANOSLEEP.SYNCS 0x989680 ;  /* 0x009896800000895d */ /* 0x008fea0003900000 */
[----:B------:R-:W3:Y:S02]  /*8370*/  @!P0 SYNCS.PHASECHK.TRANS64 P0, [R3+URZ+0x140], R0 ;  /* 0x00014000030085a7 */ /* 0x000ee400080010ff */
[----:B---3--:R-:W-:Y:S05]  /*8380*/  @!P0 BRA `(.L_x_40) ;  /* 0xfffffffc00f08947 */ /* 0x008fea000383ffff */
[----:B------:R-:W-:Y:S05]  /*8390*/  BRA `(.L_x_129) ;  /* 0xffffff9c00d07947 */ /* 0x000fea000383ffff */
.L_x_44:
[----:B-1----:R-:W-:-:S07]  /*83a0*/  MOV R0, UR4 ;  /* 0x0000000400007c02 */ /* 0x002fce0008000f00 */
.L_x_130:
[----:B-1----:R1:W3:Y:S02]  /*83b0*/  SYNCS.PHASECHK.TRANS64.TRYWAIT P0, [R0+URZ], R3 ;  /* 0x00000003000075a7 */ /* 0x0022e400080011ff */
[----:B---3--:R-:W-:Y:S05]  /*83c0*/  @!P0 NANOSLEEP.SYNCS 0x989680 ;  /* 0x009896800000895d */ /* 0x008fea0003900000 */
[----:B------:R-:W3:Y:S02]  /*83d0*/  @!P0 SYNCS.PHASECHK.TRANS64 P0, [R0+URZ], R3 ;  /* 0x00000003000085a7 */ /* 0x000ee400080010ff */
[----:B---3--:R-:W-:Y:S05]  /*83e0*/  @!P0 BRA `(.L_x_130) ;  /* 0xfffffffc00f08947 */ /* 0x008fea000383ffff */
[----:B------:R-:W-:Y:S05]  /*83f0*/  BRA `(.L_x_131) ;  /* 0xffffffa400747947 */ /* 0x000fea000383ffff */
.L_x_45:
[----:B------:R-:W-:-:S07]  /*8400*/  MOV R0, UR5 ;  /* 0x0000000500007c02 */ /* 0x000fce0008000f00 */
.L_x_132:
[----:B-1----:R1:W3:Y:S02]  /*8410*/  SYNCS.PHASECHK.TRANS64.TRYWAIT P0, [R0+URZ], R3 ;  /* 0x00000003000075a7 */ /* 0x0022e400080011ff */
[----:B---3--:R-:W-:Y:S05]  /*8420*/  @!P0 NANOSLEEP.SYNCS 0x989680 ;  /* 0x009896800000895d */ /* 0x008fea0003900000 */
[----:B------:R-:W3:Y:S02]  /*8430*/  @!P0 SYNCS.PHASECHK.TRANS64 P0, [R0+URZ], R3 ;  /* 0x00000003000085a7 */ /* 0x000ee400080010ff */
[----:B---3--:R-:W-:Y:S05]  /*8440*/  @!P0 BRA `(.L_x_132) ;  /* 0xfffffffc00f08947 */ /* 0x008fea000383ffff */
[----:B------:R-:W-:Y:S05]  /*8450*/  BRA `(.L_x_133) ;  /* 0xffffffa400807947 */ /* 0x000fea000383ffff */
.L_x_46:
[----:B------:R-:W-:-:S07]  /*8460*/  MOV R0, UR5 ;  /* 0x0000000500007c02 */ /* 0x000fce0008000f00 */
.L_x_134:
[----:B-1----:R1:W3:Y:S02]  /*8470*/  SYNCS.PHASECHK.TRANS64.TRYWAIT P0, [R0+URZ], R3 ;  /* 0x00000003000075a7 */ /* 0x0022e400080011ff */
[----:B---3--:R-:W-:Y:S05]  /*8480*/  @!P0 NANOSLEEP.SYNCS 0x989680 ;  /* 0x009896800000895d */ /* 0x008fea0003900000 */
[----:B------:R-:W3:Y:S02]  /*8490*/  @!P0 SYNCS.PHASECHK.TRANS64 P0, [R0+URZ], R3 ;  /* 0x00000003000085a7 */ /* 0x000ee400080010ff */
[----:B---3--:R-:W-:Y:S05]  /*84a0*/  @!P0 BRA `(.L_x_134) ;  /* 0xfffffffc00f08947 */ /* 0x008fea000383ffff */
[----:B------:R-:W-:Y:S05]  /*84b0*/  BRA `(.L_x_135) ;  /* 0xffffffa4008c7947 */ /* 0x000fea000383ffff */
.L_x_47:
[----:B------:R-:W-:-:S07]  /*84c0*/  MOV R0, UR5 ;  /* 0x0000000500007c02 */ /* 0x000fce0008000f00 */
.L_x_136:
[----:B-1----:R1:W3:Y:S02]  /*84d0*/  SYNCS.PHASECHK.TRANS64.TRYWAIT P0, [R0+URZ], R3 ;  /* 0x00000003000075a7 */ /* 0x0022e400080011ff */
[----:B---3--:R-:W-:Y:S05]  /*84e0*/  @!P0 NANOSLEEP.SYNCS 0x989680 ;  /* 0x009896800000895d */ /* 0x008fea0003900000 */
[----:B------:R-:W3:Y:S02]  /*84f0*/  @!P0 SYNCS.PHASECHK.TRANS64 P0, [R0+URZ], R3 ;  /* 0x00000003000085a7 */ /* 0x000ee400080010ff */
[----:B---3--:R-:W-:Y:S05]  /*8500*/  @!P0 BRA `(.L_x_136) ;  /* 0xfffffffc00f08947 */ /* 0x008fea000383ffff */
[----:B------:R-:W-:Y:S05]  /*8510*/  BRA `(.L_x_137) ;  /* 0xffffffa400987947 */ /* 0x000fea000383ffff */
.L_x_48:
[----:B------:R-:W-:-:S07]  /*8520*/  MOV R0, UR5 ;  /* 0x0000000500007c02 */ /* 0x000fce0008000f00 */
.L_x_138:
[----:B-1----:R1:W3:Y:S02]  /*8530*/  SYNCS.PHASECHK.TRANS64.TRYWAIT P0, [R0+URZ], R3 ;  /* 0x00000003000075a7 */ /* 0x0022e400080011ff */
[----:B---3--:R-:W-:Y:S05]  /*8540*/  @!P0 NANOSLEEP.SYNCS 0x989680 ;  /* 0x009896800000895d */ /* 0x008fea0003900000 */
[----:B------:R-:W3:Y:S02]  /*8550*/  @!P0 SYNCS.PHASECHK.TRANS64 P0, [R0+URZ], R3 ;  /* 0x00000003000085a7 */ /* 0x000ee400080010ff */
[----:B---3--:R-:W-:Y:S05]  /*8560*/  @!P0 BRA `(.L_x_138) ;  /* 0xfffffffc00f08947 */ /* 0x008fea000383ffff */
[----:B------:R-:W-:Y:S05]  /*8570*/  BRA `(.L_x_139) ;  /* 0xffffffa400a47947 */ /* 0x000fea000383ffff */
.L_x_49:
[----:B------:R-:W-:-:S07]  /*8580*/  MOV R0, UR5 ;  /* 0x0000000500007c02 */ /* 0x000fce0008000f00 */
.L_x_140:
[----:B-1----:R1:W3:Y:S02]  /*8590*/  SYNCS.PHASECHK.TRANS64.TRYWAIT P0, [R0+URZ], R3 ;  /* 0x00000003000075a7 */ /* 0x0022e400080011ff */
[----:B---3--:R-:W-:Y:S05]  /*85a0*/  @!P0 NANOSLEEP.SYNCS 0x989680 ;  /* 0x009896800000895d */ /* 0x008fea0003900000 */
[----:B------:R-:W3:Y:S02]  /*85b0*/  @!P0 SYNCS.PHASECHK.TRANS64 P0, [R0+URZ], R3 ;  /* 0x00000003000085a7 */ /* 0x000ee400080010ff */
[----:B---3--:R-:W-:Y:S05]  /*85c0*/  @!P0 BRA `(.L_x_140) ;  /* 0xfffffffc00f08947 */ /* 0x008fea000383ffff */
[----:B------:R-:W-:Y:S05]  /*85d0*/  BRA `(.L_x_141) ;  /* 0xffffffa400b07947 */ /* 0x000fea000383ffff */
.L_x_50:
[----:B------:R-:W-:-:S07]  /*85e0*/  MOV R0, UR5 ;  /* 0x0000000500007c02 */ /* 0x000fce0008000f00 */
.L_x_142:
[----:B-1----:R1:W3:Y:S02]  /*85f0*/  SYNCS.PHASECHK.TRANS64.TRYWAIT P0, [R0+URZ], R3 ;  /* 0x00000003000075a7 */ /* 0x0022e400080011ff */
[----:B---3--:R-:W-:Y:S05]  /*8600*/  @!P0 NANOSLEEP.SYNCS 0x989680 ;  /* 0x009896800000895d */ /* 0x008fea0003900000 */
[----:B------:R-:W3:Y:S02]  /*8610*/  @!P0 SYNCS.PHASECHK.TRANS64 P0, [R0+URZ], R3 ;  /* 0x00000003000085a7 */ /* 0x000ee400080010ff */
[----:B---3--:R-:W-:Y:S05]  /*8620*/  @!P0 BRA `(.L_x_142) ;  /* 0xfffffffc00f08947 */ /* 0x008fea000383ffff */
[----:B------:R-:W-:Y:S05]  /*8630*/  BRA `(.L_x_143) ;  /* 0xffffffa400bc7947 */ /* 0x000fea000383ffff */
.L_x_51:
[----:B------:R-:W-:-:S07]  /*8640*/  MOV R0, UR5 ;  /* 0x0000000500007c02 */ /* 0x000fce0008000f00 */
.L_x_144:
[----:B-1----:R1:W3:Y:S02]  /*8650*/  SYNCS.PHASECHK.TRANS64.TRYWAIT P0, [R0+URZ], R3 ;  /* 0x00000003000075a7 */ /* 0x0022e400080011ff */
[----:B---3--:R-:W-:Y:S05]  /*8660*/  @!P0 NANOSLEEP.SYNCS 0x989680 ;  /* 0x009896800000895d */ /* 0x008fea0003900000 */
[----:B------:R-:W3:Y:S02]  /*8670*/  @!P0 SYNCS.PHASECHK.TRANS64 P0, [R0+URZ], R3 ;  /* 0x00000003000085a7 */ /* 0x000ee400080010ff */
[----:B---3--:R-:W-:Y:S05]  /*8680*/  @!P0 BRA `(.L_x_144) ;  /* 0xfffffffc00f08947 */ /* 0x008fea000383ffff */
[----:B------:R-:W-:Y:S05]  /*8690*/  BRA `(.L_x_145) ;  /* 0xffffffa400c87947 */ /* 0x000fea000383ffff */
.L_x_52:
[----:B------:R-:W-:-:S07]  /*86a0*/  MOV R0, UR5 ;  /* 0x0000000500007c02 */ /* 0x000fce0008000f00 */
.L_x_146:
[----:B-1----:R1:W3:Y:S02]  /*86b0*/  SYNCS.PHASECHK.TRANS64.TRYWAIT P0, [R0+URZ], R3 ;  /* 0x00000003000075a7 */ /* 0x0022e400080011ff */
[----:B---3--:R-:W-:Y:S05]  /*86c0*/  @!P0 NANOSLEEP.SYNCS 0x989680 ;  /* 0x009896800000895d */ /* 0x008fea0003900000 */
[----:B------:R-:W3:Y:S02]  /*86d0*/  @!P0 SYNCS.PHASECHK.TRANS64 P0, [R0+URZ], R3 ;  /* 0x00000003000085a7 */ /* 0x000ee400080010ff */
[----:B---3--:R-:W-:Y:S05]  /*86e0*/  @!P0 BRA `(.L_x_146) ;  /* 0xfffffffc00f08947 */ /* 0x008fea000383ffff */
[----:B------:R-:W-:Y:S05]  /*86f0*/  BRA `(.L_x_147) ;  /* 0xffffffa400d47947 */ /* 0x000fea000383ffff */
.L_x_53:
[----:B------:R-:W-:-:S07]  /*8700*/  MOV R0, UR5 ;  /* 0x0000000500007c02 */ /* 0x000fce0008000f00 */
.L_x_148:
[----:B-1----:R1:W3:Y:S02]  /*8710*/  SYNCS.PHASECHK.TRANS64.TRYWAIT P0, [R0+URZ], R3 ;  /* 0x00000003000075a7 */ /* 0x0022e400080011ff */
[----:B---3--:R-:W-:Y:S05]  /*8720*/  @!P0 NANOSLEEP.SYNCS 0x989680 ;  /* 0x009896800000895d */ /* 0x008fea0003900000 */
[----:B------:R-:W3:Y:S02]  /*8730*/  @!P0 SYNCS.PHASECHK.TRANS64 P0, [R0+URZ], R3 ;  /* 0x00000003000085a7 */ /* 0x000ee400080010ff */
[----:B---3--:R-:W-:Y:S05]  /*8740*/  @!P0 BRA `(.L_x_148) ;  /* 0xfffffffc00f08947 */ /* 0x008fea000383ffff */
[----:B------:R-:W-:Y:S05]  /*8750*/  BRA `(.L_x_149) ;  /* 0xffffffa400e07947 */ /* 0x000fea000383ffff */
.L_x_54:
[----:B------:R-:W-:-:S07]  /*8760*/  MOV R0, UR5 ;  /* 0x0000000500007c02 */ /* 0x000fce0008000f00 */
.L_x_150:
[----:B-1----:R1:W3:Y:S02]  /*8770*/  SYNCS.PHASECHK.TRANS64.TRYWAIT P0, [R0+URZ], R3 ;  /* 0x00000003000075a7 */ /* 0x0022e400080011ff */
[----:B---3--:R-:W-:Y:S05]  /*8780*/  @!P0 NANOSLEEP.SYNCS 0x989680 ;  /* 0x009896800000895d */ /* 0x008fea0003900000 */
[----:B------:R-:W3:Y:S02]  /*8790*/  @!P0 SYNCS.PHASECHK.TRANS64 P0, [R0+URZ], R3 ;  /* 0x00000003000085a7 */ /* 0x000ee400080010ff */
[----:B---3--:R-:W-:Y:S05]  /*87a0*/  @!P0 BRA `(.L_x_150) ;  /* 0xfffffffc00f08947 */ /* 0x008fea000383ffff */
[----:B------:R-:W-:Y:S05]  /*87b0*/  BRA `(.L_x_151) ;  /* 0xffffffa400ec7947 */ /* 0x000fea000383ffff */
.L_x_55:
[----:B------:R-:W-:-:S07]  /*87c0*/  MOV R0, UR5 ;  /* 0x0000000500007c02 */ /* 0x000fce0008000f00 */
.L_x_152:
[----:B-1----:R1:W3:Y:S02]  /*87d0*/  SYNCS.PHASECHK.TRANS64.TRYWAIT P0, [R0+URZ], R3 ;  /* 0x00000003000075a7 */ /* 0x0022e400080011ff */
[----:B---3--:R-:W-:Y:S05]  /*87e0*/  @!P0 NANOSLEEP.SYNCS 0x989680 ;  /* 0x009896800000895d */ /* 0x008fea0003900000 */
[----:B------:R-:W3:Y:S02]  /*87f0*/  @!P0 SYNCS.PHASECHK.TRANS64 P0, [R0+URZ], R3 ;  /* 0x00000003000085a7 */ /* 0x000ee400080010ff */
[----:B---3--:R-:W-:Y:S05]  /*8800*/  @!P0 BRA `(.L_x_152) ;  /* 0xfffffffc00f08947 */ /* 0x008fea000383ffff */
[----:B------:R-:W-:Y:S05]  /*8810*/  BRA `(.L_x_153) ;  /* 0xffffffa400f87947 */ /* 0x000fea000383ffff */
.L_x_56:
[----:B------:R-:W-:-:S07]  /*8820*/  MOV R0, UR5 ;  /* 0x0000000500007c02 */ /* 0x000fce0008000f00 */
.L_x_154:
[----:B-1----:R1:W3:Y:S02]  /*8830*/  SYNCS.PHASECHK.TRANS64.TRYWAIT P0, [R0+URZ], R3 ;  /* 0x00000003000075a7 */ /* 0x0022e400080011ff */
[----:B---3--:R-:W-:Y:S05]  /*8840*/  @!P0 NANOSLEEP.SYNCS 0x989680 ;  /* 0x009896800000895d */ /* 0x008fea0003900000 */
[----:B------:R-:W3:Y:S02]  /*8850*/  @!P0 SYNCS.PHASECHK.TRANS64 P0, [R0+URZ], R3 ;  /* 0x00000003000085a7 */ /* 0x000ee400080010ff */
[----:B---3--:R-:W-:Y:S05]  /*8860*/  @!P0 BRA `(.L_x_154) ;  /* 0xfffffffc00f08947 */ /* 0x008fea000383ffff */
[----:B------:R-:W-:Y:S05]  /*8870*/  BRA `(.L_x_155) ;  /* 0xffffffa800047947 */ /* 0x000fea000383ffff */
.L_x_57:
[----:B------:R-:W-:-:S07]  /*8880*/  MOV R0, UR5 ;  /* 0x0000000500007c02 */ /* 0x000fce0008000f00 */
.L_x_156:
[----:B-1----:R1:W3:Y:S02]  /*8890*/  SYNCS.PHASECHK.TRANS64.TRYWAIT P0, [R0+URZ], R3 ;  /* 0x00000003000075a7 */ /* 0x0022e400080011ff */
[----:B---3--:R-:W-:Y:S05]  /*88a0*/  @!P0 NANOSLEEP.SYNCS 0x989680 ;  /* 0x009896800000895d */ /* 0x008fea0003900000 */
[----:B------:R-:W3:Y:S02]  /*88b0*/  @!P0 SYNCS.PHASECHK.TRANS64 P0, [R0+URZ], R3 ;  /* 0x00000003000085a7 */ /* 0x000ee400080010ff */
[----:B---3--:R-:W-:Y:S05]  /*88c0*/  @!P0 BRA `(.L_x_156) ;  /* 0xfffffffc00f08947 */ /* 0x008fea000383ffff */
[----:B------:R-:W-:Y:S05]  /*88d0*/  BRA `(.L_x_157) ;  /* 0xffffffa800107947 */ /* 0x000fea000383ffff */
.L_x_58:
[----:B------:R-:W-:-:S07]  /*88e0*/  MOV R0, UR5 ;  /* 0x0000000500007c02 */ /* 0x000fce0008000f00 */
.L_x_158:
[----:B-1----:R1:W3:Y:S02]  /*88f0*/  SYNCS.PHASECHK.TRANS64.TRYWAIT P0, [R0+URZ], R3 ;  /* 0x00000003000075a7 */ /* 0x0022e400080011ff */
[----:B---3--:R-:W-:Y:S05]  /*8900*/  @!P0 NANOSLEEP.SYNCS 0x989680 ;  /* 0x009896800000895d */ /* 0x008fea0003900000 */
[----:B------:R-:W3:Y:S02]  /*8910*/  @!P0 SYNCS.PHASECHK.TRANS64 P0, [R0+URZ], R3 ;  /* 0x00000003000085a7 */ /* 0x000ee400080010ff */
[----:B---3--:R-:W-:Y:S05]  /*8920*/  @!P0 BRA `(.L_x_158) ;  /* 0xfffffffc00f08947 */ /* 0x008fea000383ffff */
[----:B------:R-:W-:Y:S05]  /*8930*/  BRA `(.L_x_159) ;  /* 0xffffffa8001c7947 */ /* 0x000fea000383ffff */
.L_x_59:
[----:B------:R-:W-:-:S07]  /*8940*/  MOV R0, UR5 ;  /* 0x0000000500007c02 */ /* 0x000fce0008000f00 */
.L_x_160:
[----:B-1----:R1:W3:Y:S02]  /*8950*/  SYNCS.PHASECHK.TRANS64.TRYWAIT P0, [R0+URZ], R3 ;  /* 0x00000003000075a7 */ /* 0x0022e400080011ff */
[----:B---3--:R-:W-:Y:S05]  /*8960*/  @!P0 NANOSLEEP.SYNCS 0x989680 ;  /* 0x009896800000895d */ /* 0x008fea0003900000 */
[----:B------:R-:W3:Y:S02]  /*8970*/  @!P0 SYNCS.PHASECHK.TRANS64 P0, [R0+URZ], R3 ;  /* 0x00000003000085a7 */ /* 0x000ee400080010ff */
[----:B---3--:R-:W-:Y:S05]  /*8980*/  @!P0 BRA `(.L_x_160) ;  /* 0xfffffffc00f08947 */ /* 0x008fea000383ffff */
[----:B------:R-:W-:Y:S05]  /*8990*/  BRA `(.L_x_161) ;  /* 0xffffffa800287947 */ /* 0x000fea000383ffff */
.L_x_62:
[----:B--2---:R2:W3:Y:S02]  /*89a0*/  SYNCS.PHASECHK.TRANS64.TRYWAIT P0, [R2+URZ+0x1a0], R5 ;  /* 0x0001a005020075a7 */ /* 0x0044e400080011ff */
[----:B---3--:R-:W-:Y:S05]  /*89b0*/  @!P0 NANOSLEEP.SYNCS 0x989680 ;  /* 0x009896800000895d */ /* 0x008fea0003900000 */
[----:B------:R-:W3:Y:S02]  /*89c0*/  @!P0 SYNCS.PHASECHK.TRANS64 P0, [R2+URZ+0x1a0], R5 ;  /* 0x0001a005020085a7 */ /* 0x000ee400080010ff */
[----:B---3--:R-:W-:Y:S05]  /*89d0*/  @!P0 BRA `(.L_x_62) ;  /* 0xfffffffc00f08947 */ /* 0x008fea000383ffff */
[----:B------:R-:W-:Y:S05]  /*89e0*/  BRA `(.L_x_162) ;  /* 0xffffffa8008c7947 */ /* 0x000fea000383ffff */
.L_x_63:
[----:B------:R-:W-:-:S07]  /*89f0*/  MOV R2, UR4 ;  /* 0x0000000400027c02 */ /* 0x000fce0008000f00 */
.L_x_163:
[----:B--2---:R2:W3:Y:S02]  /*8a00*/  SYNCS.PHASECHK.TRANS64.TRYWAIT P0, [R2+URZ+0x150], R5 ;  /* 0x00015005020075a7 */ /* 0x0044e400080011ff */
[----:B---3--:R-:W-:Y:S05]  /*8a10*/  @!P0 NANOSLEEP.SYNCS 0x989680 ;  /* 0x009896800000895d */ /* 0x008fea0003900000 */
[----:B------:R-:W3:Y:S02]  /*8a20*/  @!P0 SYNCS.PHASECHK.TRANS64 P0, [R2+URZ+0x150], R5 ;  /* 0x00015005020085a7 */ /* 0x000ee400080010ff */
[----:B---3--:R-:W-:Y:S05]  /*8a30*/  @!P0 BRA `(.L_x_163) ;  /* 0xfffffffc00f08947 */ /* 0x008fea000383ffff */
[----:B------:R-:W-:Y:S05]  /*8a40*/  BRA `(.L_x_164) ;  /* 0xffffffa8009c7947 */ /* 0x000fea000383ffff */
.L_x_64:
[----:B--2---:R2:W3:Y:S02]  /*8a50*/  SYNCS.PHASECHK.TRANS64.TRYWAIT P1, [R2+URZ+0x140], R5 ;  /* 0x00014005020075a7 */ /* 0x0044e400080211ff */
[----:B---3--:R-:W-:Y:S05]  /*8a60*/  @!P1 NANOSLEEP.SYNCS 0x989680 ;  /* 0x009896800000995d */ /* 0x008fea0003900000 */
[----:B------:R-:W3:Y:S02]  /*8a70*/  @!P1 SYNCS.PHASECHK.TRANS64 P1, [R2+URZ+0x140], R5 ;  /* 0x00014005020095a7 */ /* 0x000ee400080210ff */
[----:B---3--:R-:W-:Y:S05]  /*8a80*/  @!P1 BRA `(.L_x_64) ;  /* 0xfffffffc00f09947 */ /* 0x008fea000383ffff */
[----:B------:R-:W-:Y:S05]  /*8a90*/  BRA `(.L_x_165) ;  /* 0xffffffa800cc7947 */ /* 0x000fea000383ffff */
.L_x_67:
[----:B------:R-:W-:-:S07]  /*8aa0*/  MOV R0, UR4 ;  /* 0x0000000400007c02 */ /* 0x000fce0008000f00 */
.L_x_166:
[----:B--2---:R2:W3:Y:S02]  /*8ab0*/  SYNCS.PHASECHK.TRANS64.TRYWAIT P0, [R0+URZ+0x150], R3 ;  /* 0x00015003000075a7 */ /* 0x0044e400080011ff */
[----:B---3--:R-:W-:Y:S05]  /*8ac0*/  @!P0 NANOSLEEP.SYNCS 0x989680 ;  /* 0x009896800000895d */ /* 0x008fea0003900000 */
[----:B------:R-:W3:Y:S02]  /*8ad0*/  @!P0 SYNCS.PHASECHK.TRANS64 P0, [R0+URZ+0x150], R3 ;  /* 0x00015003000085a7 */ /* 0x000ee400080010ff */
[----:B---3--:R-:W-:Y:S05]  /*8ae0*/  @!P0 BRA `(.L_x_166) ;  /* 0xfffffffc00f08947 */ /* 0x008fea000383ffff */
[----:B------:R-:W-:Y:S05]  /*8af0*/  BRA `(.L_x_66) ;  /* 0xffffffac00207947 */ /* 0x000fea000383ffff */
.L_x_74:
[----:B-1----:R1:W2:Y:S02]  /*8b00*/  SYNCS.PHASECHK.TRANS64.TRYWAIT P1, [R0+URZ+0x140], R5 ;  /* 0x00014005000075a7 */ /* 0x0022a400080211ff */
[----:B--2---:R-:W-:Y:S05]  /*8b10*/  @!P1 NANOSLEEP.SYNCS 0x989680 ;  /* 0x009896800000995d */ /* 0x004fea0003900000 */
[----:B------:R-:W2:Y:S02]  /*8b20*/  @!P1 SYNCS.PHASECHK.TRANS64 P1, [R0+URZ+0x140], R5 ;  /* 0x00014005000095a7 */ /* 0x000ea400080210ff */
[----:B--2---:R-:W-:Y:S05]  /*8b30*/  @!P1 BRA `(.L_x_74) ;  /* 0xfffffffc00f09947 */ /* 0x004fea000383ffff */
[----:B------:R-:W-:Y:S05]  /*8b40*/  BRA `(.L_x_167) ;  /* 0xffffffb000887947 */ /* 0x000fea000383ffff */
.L_x_75:
[----:B------:R-:W-:-:S07]  /*8b50*/  MOV R3, UR23 ;  /* 0x0000001700037c02 */ /* 0x000fce0008000f00 */
.L_x_168:
[----:B-1----:R1:W2:Y:S02]  /*8b60*/  SYNCS.PHASECHK.TRANS64.TRYWAIT P0, [R3+URZ+0x180], R0 ;  /* 0x00018000030075a7 */ /* 0x0022a400080011ff */
[----:B--2---:R-:W-:Y:S05]  /*8b70*/  @!P0 NANOSLEEP.SYNCS 0x989680 ;  /* 0x009896800000895d */ /* 0x004fea0003900000 */
[----:B------:R-:W2:Y:S02]  /*8b80*/  @!P0 SYNCS.PHASECHK.TRANS64 P0, [R3+URZ+0x180], R0 ;  /* 0x00018000030085a7 */ /* 0x000ea400080010ff */
[----:B--2---:R-:W-:Y:S05]  /*8b90*/  @!P0 BRA `(.L_x_168) ;  /* 0xfffffffc00f08947 */ /* 0x004fea000383ffff */
[----:B------:R-:W-:Y:S05]  /*8ba0*/  BRA `(.L_x_169) ;  /* 0xffffffb000d87947 */ /* 0x000fea000383ffff */
.L_x_78:
[----:B------:R-:W-:Y:S07]  /*8bb0*/  MOV R0, UR5 ;  /* 0x0000000500007c02 */ /* 0x000fee0008000f00 */
.L_x_170:
[----:B-1----:R1:W2:Y:S02]  /*8bc0*/  SYNCS.PHASECHK.TRANS64.TRYWAIT P0, [R0+URZ], R3 ;  /* 0x00000003000075a7 */ /* 0x0022a400080011ff */
[----:B--2---:R-:W-:Y:S05]  /*8bd0*/  @!P0 NANOSLEEP.SYNCS 0x989680 ;  /* 0x009896800000895d */ /* 0x004fea0003900000 */
[----:B------:R-:W2:Y:S02]  /*8be0*/  @!P0 SYNCS.PHASECHK.TRANS64 P0, [R0+URZ], R3 ;  /* 0x00000003000085a7 */ /* 0x000ea400080010ff */
[----:B--2---:R-:W-:Y:S05]  /*8bf0*/  @!P0 BRA `(.L_x_170) ;  /* 0xfffffffc00f08947 */ /* 0x004fea000383ffff */
[----:B------:R-:W-:Y:S05]  /*8c00*/  BRA `(.L_x_77) ;  /* 0xffffffb000f47947 */ /* 0x000fea000383ffff */
.L_x_81:
[----:B------:R-:W-:-:S07]  /*8c10*/  MOV R0, UR4 ;  /* 0x0000000400007c02 */ /* 0x000fce0008000f00 */
.L_x_171:
[----:B--2---:R2:W4:Y:S02]  /*8c20*/  SYNCS.PHASECHK.TRANS64.TRYWAIT P0, [R0+URZ], R3 ;  /* 0x00000003000075a7 */ /* 0x00452400080011ff */
[----:B----4-:R-:W-:Y:S05]  /*8c30*/  @!P0 NANOSLEEP.SYNCS 0x989680 ;  /* 0x009896800000895d */ /* 0x010fea0003900000 */
[----:B------:R-:W4:Y:S02]  /*8c40*/  @!P0 SYNCS.PHASECHK.TRANS64 P0, [R0+URZ], R3 ;  /* 0x00000003000085a7 */ /* 0x000f2400080010ff */
[----:B----4-:R-:W-:Y:S05]  /*8c50*/  @!P0 BRA `(.L_x_171) ;  /* 0xfffffffc00f08947 */ /* 0x010fea000383ffff */
[----:B------:R-:W-:Y:S05]  /*8c60*/  BRA `(.L_x_172) ;  /* 0xffffffb400a87947 */ /* 0x000fea000383ffff */
.L_x_82:
[----:B------:R-:W-:-:S07]  /*8c70*/  MOV R0, UR5 ;  /* 0x0000000500007c02 */ /* 0x000fce0008000f00 */
.L_x_173:
[----:B-1----:R1:W2:Y:S02]  /*8c80*/  SYNCS.PHASECHK.TRANS64.TRYWAIT P0, [R0+URZ], R3 ;  /* 0x00000003000075a7 */ /* 0x0022a400080011ff */
[----:B--2---:R-:W-:Y:S05]  /*8c90*/  @!P0 NANOSLEEP.SYNCS 0x989680 ;  /* 0x009896800000895d */ /* 0x004fea0003900000 */
[----:B------:R-:W2:Y:S02]  /*8ca0*/  @!P0 SYNCS.PHASECHK.TRANS64 P0, [R0+URZ], R3 ;  /* 0x00000003000085a7 */ /* 0x000ea400080010ff */
[----:B--2---:R-:W-:Y:S05]  /*8cb0*/  @!P0 BRA `(.L_x_173) ;  /* 0xfffffffc00f08947 */ /* 0x004fea000383ffff */
[----:B------:R-:W-:Y:S05]  /*8cc0*/  BRA `(.L_x_174) ;  /* 0xffffffb400b47947 */ /* 0x000fea000383ffff */
.L_x_83:
[----:B------:R-:W-:-:S07]  /*8cd0*/  MOV R0, UR5 ;  /* 0x0000000500007c02 */ /* 0x000fce0008000f00 */
.L_x_175:
[----:B-1----:R1:W2:Y:S02]  /*8ce0*/  SYNCS.PHASECHK.TRANS64.TRYWAIT P0, [R0+URZ], R3 ;  /* 0x00000003000075a7 */ /* 0x0022a400080011ff */
[----:B--2---:R-:W-:Y:S05]  /*8cf0*/  @!P0 NANOSLEEP.SYNCS 0x989680 ;  /* 0x009896800000895d */ /* 0x004fea0003900000 */
[----:B------:R-:W2:Y:S02]  /*8d00*/  @!P0 SYNCS.PHASECHK.TRANS64 P0, [R0+URZ], R3 ;  /* 0x00000003000085a7 */ /* 0x000ea400080010ff */
[----:B--2---:R-:W-:Y:S05]  /*8d10*/  @!P0 BRA `(.L_x_175) ;  /* 0xfffffffc00f08947 */ /* 0x004fea000383ffff */
[----:B------:R-:W-:Y:S05]  /*8d20*/  BRA `(.L_x_176) ;  /* 0xffffffb400c07947 */ /* 0x000fea000383ffff */
.L_x_84:
[----:B------:R-:W-:-:S07]  /*8d30*/  MOV R0, UR4 ;  /* 0x0000000400007c02 */ /* 0x000fce0008000f00 */
.L_x_177:
[----:B-1----:R1:W2:Y:S02]  /*8d40*/  SYNCS.PHASECHK.TRANS64.TRYWAIT P0, [R0+URZ], R3 ;  /* 0x00000003000075a7 */ /* 0x0022a400080011ff */
[----:B--2---:R-:W-:Y:S05]  /*8d50*/  @!P0 NANOSLEEP.SYNCS 0x989680 ;  /* 0x009896800000895d */ /* 0x004fea0003900000 */
[----:B------:R-:W2:Y:S02]  /*8d60*/  @!P0 SYNCS.PHASECHK.TRANS64 P0, [R0+URZ], R3 ;  /* 0x00000003000085a7 */ /* 0x000ea400080010ff */
[----:B--2---:R-:W-:Y:S05]  /*8d70*/  @!P0 BRA `(.L_x_177) ;  /* 0xfffffffc00f08947 */ /* 0x004fea000383ffff */
[----:B------:R-:W-:Y:S05]  /*8d80*/  BRA `(.L_x_178) ;  /* 0xffffffb400cc7947 */ /* 0x000fea000383ffff */
.L_x_89:
[----:B-1----:R1:W2:Y:S02]  /*8d90*/  SYNCS.PHASECHK.TRANS64.TRYWAIT P0, [R8+URZ+0x140], R5 ;  /* 0x00014005080075a7 */ /* 0x0022a400080011ff */
[----:B--2---:R-:W-:Y:S05]  /*8da0*/  @!P0 NANOSLEEP.SYNCS 0x989680 ;  /* 0x009896800000895d */ /* 0x004fea0003900000 */
[----:B------:R-:W2:Y:S02]  /*8db0*/  @!P0 SYNCS.PHASECHK.TRANS64 P0, [R8+URZ+0x140], R5 ;  /* 0x00014005080085a7 */ /* 0x000ea400080010ff */
[----:B--2---:R-:W-:Y:S05]  /*8dc0*/  @!P0 BRA `(.L_x_89) ;  /* 0xfffffffc00f08947 */ /* 0x004fea000383ffff */
[----:B------:R-:W-:Y:S05]  /*8dd0*/  BRA `(.L_x_179) ;  /* 0xffffffbc00007947 */ /* 0x000fea000383ffff */
.L_x_92:
[----:B------:R-:W-:Y:S07]  /*8de0*/  MOV R0, UR21 ;  /* 0x0000001500007c02 */ /* 0x000fee0008000f00 */
.L_x_180:
[----:B-1----:R1:W2:Y:S02]  /*8df0*/  SYNCS.PHASECHK.TRANS64.TRYWAIT P1, [R0+URZ+0x138], R5 ;  /* 0x00013805000075a7 */ /* 0x0022a400080211ff */
[----:B--2---:R-:W-:Y:S05]  /*8e00*/  @!P1 NANOSLEEP.SYNCS 0x989680 ;  /* 0x009896800000995d */ /* 0x004fea0003900000 */
[----:B------:R-:W2:Y:S02]  /*8e10*/  @!P1 SYNCS.PHASECHK.TRANS64 P1, [R0+URZ+0x138], R5 ;  /* 0x00013805000095a7 */ /* 0x000ea400080210ff */
[----:B--2---:R-:W-:Y:S05]  /*8e20*/  @!P1 BRA `(.L_x_180) ;  /* 0xfffffffc00f09947 */ /* 0x004fea000383ffff */
[----:B------:R-:W-:Y:S05]  /*8e30*/  BRA `(.L_x_91) ;  /* 0xffffffc0007c7947 */ /* 0x000fea000383ffff */
.L_x_95:
[----:B-1----:R-:W-:Y:S07]  /*8e40*/  MOV R5, UR21 ;  /* 0x0000001500057c02 */ /* 0x002fee0008000f00 */
.L_x_181:
[----:B-1----:R1:W2:Y:S02]  /*8e50*/  SYNCS.PHASECHK.TRANS64.TRYWAIT P0, [R5+URZ+0x120], R4 ;  /* 0x00012004050075a7 */ /* 0x0022a400080011ff */
[----:B--2---:R-:W-:Y:S05]  /*8e60*/  @!P0 NANOSLEEP.SYNCS 0x989680 ;  /* 0x009896800000895d */ /* 0x004fea0003900000 */
[----:B------:R-:W2:Y:S02]  /*8e70*/  @!P0 SYNCS.PHASECHK.TRANS64 P0, [R5+URZ+0x120], R4 ;  /* 0x00012004050085a7 */ /* 0x000ea400080010ff */
[----:B--2---:R-:W-:Y:S05]  /*8e80*/  @!P0 BRA `(.L_x_181) ;  /* 0xfffffffc00f08947 */ /* 0x004fea000383ffff */
[----:B------:R-:W-:Y:S05]  /*8e90*/  BRA `(.L_x_182) ;  /* 0xffffffc000d47947 */ /* 0x000fea000383ffff */
.L_x_96:
[----:B------:R-:W-:Y:S07]  /*8ea0*/  MOV R5, UR21 ;  /* 0x0000001500057c02 */ /* 0x000fee0008000f00 */
.L_x_183:
[----:B-1----:R1:W2:Y:S02]  /*8eb0*/  SYNCS.PHASECHK.TRANS64.TRYWAIT P0, [R5+URZ+0x128], R4 ;  /* 0x00012804050075a7 */ /* 0x0022a400080011ff */
[----:B--2---:R-:W-:Y:S05]  /*8ec0*/  @!P0 NANOSLEEP.SYNCS 0x989680 ;  /* 0x009896800000895d */ /* 0x004fea0003900000 */
[----:B------:R-:W2:Y:S02]  /*8ed0*/  @!P0 SYNCS.PHASECHK.TRANS64 P0, [R5+URZ+0x128], R4 ;  /* 0x00012804050085a7 */ /* 0x000ea400080010ff */
[----:B--2---:R-:W-:Y:S05]  /*8ee0*/  @!P0 BRA `(.L_x_183) ;  /* 0xfffffffc00f08947 */ /* 0x004fea000383ffff */
[----:B------:R-:W-:Y:S05]  /*8ef0*/  BRA `(.L_x_184) ;  /* 0xffffffc400147947 */ /* 0x000fea000383ffff */
.L_x_98:
[----:B------:R-:W-:-:S07]  /*8f00*/  MOV R0, UR21 ;  /* 0x0000001500007c02 */ /* 0x000fce0008000f00 */
.L_x_185:
[----:B-1----:R1:W2:Y:S02]  /*8f10*/  SYNCS.PHASECHK.TRANS64.TRYWAIT P0, [R0+URZ+0x120], R3 ;  /* 0x00012003000075a7 */ /* 0x0022a400080011ff */
[----:B--2---:R-:W-:Y:S05]  /*8f20*/  @!P0 NANOSLEEP.SYNCS 0x989680 ;  /* 0x009896800000895d */ /* 0x004fea0003900000 */
[----:B------:R-:W2:Y:S02]  /*8f30*/  @!P0 SYNCS.PHASECHK.TRANS64 P0, [R0+URZ+0x120], R3 ;  /* 0x00012003000085a7 */ /* 0x000ea400080010ff */
[----:B--2---:R-:W-:Y:S05]  /*8f40*/  @!P0 BRA `(.L_x_185) ;  /* 0xfffffffc00f08947 */ /* 0x004fea000383ffff */
[----:B------:R-:W-:Y:S05]  /*8f50*/  BRA `(.L_x_186) ;  /* 0xffffffc400847947 */ /* 0x000fea000383ffff */
.L_x_100:
[----:B-1----:R1:W2:Y:S02]  /*8f60*/  SYNCS.PHASECHK.TRANS64.TRYWAIT P0, [R3+URZ+0x140], R0 ;  /* 0x00014000030075a7 */ /* 0x0022a400080011ff */
[----:B--2---:R-:W-:Y:S05]  /*8f70*/  @!P0 NANOSLEEP.SYNCS 0x989680 ;  /* 0x009896800000895d */ /* 0x004fea0003900000 */
[----:B------:R-:W2:Y:S02]  /*8f80*/  @!P0 SYNCS.PHASECHK.TRANS64 P0, [R3+URZ+0x140], R0 ;  /* 0x00014000030085a7 */ /* 0x000ea400080010ff */
[----:B--2---:R-:W-:Y:S05]  /*8f90*/  @!P0 BRA `(.L_x_100) ;  /* 0xfffffffc00f08947 */ /* 0x004fea000383ffff */
[----:B------:R-:W-:Y:S05]  /*8fa0*/  BRA `(.L_x_187) ;  /* 0xffffffc8004c7947 */ /* 0x000fea000383ffff */
.L_x_111:
[----:B--2---:R2:W1:Y:S02]  /*8fb0*/  SYNCS.PHASECHK.TRANS64.TRYWAIT P1, [R2+URZ+0x110], R5 ;  /* 0x00011005020075a7 */ /* 0x00446400080211ff */
[----:B-1----:R-:W-:Y:S05]  /*8fc0*/  @!P1 NANOSLEEP.SYNCS 0x989680 ;  /* 0x009896800000995d */ /* 0x002fea0003900000 */
[----:B------:R-:W1:Y:S02]  /*8fd0*/  @!P1 SYNCS.PHASECHK.TRANS64 P1, [R2+URZ+0x110], R5 ;  /* 0x00011005020095a7 */ /* 0x000e6400080210ff */
[----:B-1----:R-:W-:Y:S05]  /*8fe0*/  @!P1 BRA `(.L_x_111) ;  /* 0xfffffffc00f09947 */ /* 0x002fea000383ffff */
[----:B------:R-:W-:Y:S05]  /*8ff0*/  BRA `(.L_x_110) ;  /* 0xffffffd400c07947 */ /* 0x000fea000383ffff */
.L_x_113:
[----:B--2---:R2:W4:Y:S02]  /*9000*/  SYNCS.PHASECHK.TRANS64.TRYWAIT P0, [R100+URZ+0x160], R3 ;  /* 0x00016003640075a7 */ /* 0x00452400080011ff */
[----:B----4-:R-:W-:Y:S05]  /*9010*/  @!P0 NANOSLEEP.SYNCS 0x989680 ;  /* 0x009896800000895d */ /* 0x010fea0003900000 */
[----:B------:R-:W4:Y:S02]  /*9020*/  @!P0 SYNCS.PHASECHK.TRANS64 P0, [R100+URZ+0x160], R3 ;  /* 0x00016003640085a7 */ /* 0x000f2400080010ff */
[----:B----4-:R-:W-:Y:S05]  /*9030*/  @!P0 BRA `(.L_x_113) ;  /* 0xfffffffc00f08947 */ /* 0x010fea000383ffff */
[----:B------:R-:W-:Y:S05]  /*9040*/  BRA `(.L_x_112) ;  /* 0xffffffd800107947 */ /* 0x000fea000383ffff */
.L_x_121:
[----:B---3--:R3:W4:Y:S02]  /*9050*/  SYNCS.PHASECHK.TRANS64.TRYWAIT P0, [R109+URZ+0x110], R4 ;  /* 0x000110046d0075a7 */ /* 0x00872400080011ff */
[----:B----4-:R-:W-:Y:S05]  /*9060*/  @!P0 NANOSLEEP.SYNCS 0x989680 ;  /* 0x009896800000895d */ /* 0x010fea0003900000 */
[----:B------:R-:W4:Y:S02]  /*9070*/  @!P0 SYNCS.PHASECHK.TRANS64 P0, [R109+URZ+0x110], R4 ;  /* 0x000110046d0085a7 */ /* 0x000f2400080010ff */
[----:B----4-:R-:W-:Y:S05]  /*9080*/  @!P0 BRA `(.L_x_121) ;  /* 0xfffffffc00f08947 */ /* 0x010fea000383ffff */
[----:B------:R-:W-:Y:S05]  /*9090*/  BRA `(.L_x_120) ;  /* 0xffffffe400047947 */ /* 0x000fea000383ffff */
        .weak           $__internal_0_$__cuda_sm10x_tcgen05_guardrail_trap_col_being_dealloced_not_returned_by_alloc
        .type           $__internal_0_$__cuda_sm10x_tcgen05_guardrail_trap_col_being_dealloced_not_returned_by_alloc,@function
        .size           $__internal_0_$__cuda_sm10x_tcgen05_guardrail_trap_col_being_dealloced_not_returned_by_alloc,($__internal_1_$__cuda_sm10x_tcgen05_guardrail_trap_phase_invalid_during_alloc - $__internal_0_$__cuda_sm10x_tcgen05_guardrail_trap_col_being_dealloced_not_returned_by_alloc)
$__internal_0_$__cuda_sm10x_tcgen05_guardrail_trap_col_being_dealloced_not_returned_by_alloc:
[----:B------:R-:W-:Y:S05]  /*90a0*/  BPT.TRAP 0x1 ;  /* 0x000000040000795c */ /* 0x000fea0000300000 */
[----:B------:R-:W-:-:S04]  /*90b0*/  HFMA2 R3, -RZ, RZ, 0, 0 ;  /* 0x00000000ff037431 */ /* 0x000fc800000001ff */
[----:B------:R-:W-:Y:S05]  /*90c0*/  RET.REL.NODEC R2 `(_ZN7cutlass13device_kernelINS_4gemm6kernel13GemmUniversalIN4cute5tupleIJiiiiEEENS1_10collective13CollectiveMmaINS1_35MainloopSm100TmaUmmaWarpSpecializedILi17ELi2ELi4ENS5_IJNS4_1CILi8EEENSA_ILi1EEESC_EEEEENS5_IJNSA_ILi64EEENSA_ILi128EEESF_EEENS_12float_e4m3_tENS5_IJlSC_lEEESI_SJ_NS4_8TiledMMAINS4_8MMA_AtomIJNS4_10MMA_TraitsINS4_19SM100_MMA_F8F6F4_SSEJSI_SI_fSF_SG_NS4_17integral_constantINS4_4UMMA5MajorELSQ_0EEESR_NSO_INSP_7ScaleInELSS_0EEEST_EEEEEENS4_6LayoutINS5_IJSC_SC_SC_EEENS5_IJNSA_ILi0EEESY_SY_EEEEENS5_IJNS4_10UnderscoreES11_S11_EEEEENS4_13SM90_TMA_LOADENS4_14ComposedLayoutINS4_7SwizzleILi2ELi4ELi3EEENS4_18smem_ptr_flag_bitsILi8EEENSW_INS5_IJSB_SF_EEENS5_IJSF_SC_EEEEEEEvNS4_8identityENS4_23SM90_TMA_LOAD_MULTICASTES1D_vS1E_EENS_8epilogue10collective18CollectiveEpilogueINS1H_23Sm100TmaWarpSpecializedILi2ELi2ELi32ELb0ELb0EEEJSH_NS5_IJNSW_ISF_SC_EES1M_EEESI_SJ_SI_SJ_NS1H_6fusion15FusionCallbacksIS1L_NS1O_17LinearCombinationISI_fSI_fLNS_15FloatRoundStyleE2EEESH_S1N_JEEENS4_5SM1004TMEM4LOAD26SM100_TMEM_LOAD_16dp32b32xES14_S1D_NS4_39AutoVectorizingCopyWithAssumedAlignmentILi128EEENS4_14SM90_TMA_STOREES1D_S1Z_S1Z_EEEvvEEEEvNT_6ParamsE) ;  /* 0xffffff6c02cc7950 */ /* 0x000fea0003c3ffff */
        .weak           $__internal_1_$__cuda_sm10x_tcgen05_guardrail_trap_phase_invalid_during_alloc
        .type           $__internal_1_$__cuda_sm10x_tcgen05_guardrail_trap_phase_invalid_during_alloc,@function
        .size           $__internal_1_$__cuda_sm10x_tcgen05_guardrail_trap_phase_invalid_during_alloc,($__internal_2_$__cuda_sm10x_tcgen05_guardrail_trap_unallocated_columns_being_dealloced - $__internal_1_$__cuda_sm10x_tcgen05_guardrail_trap_phase_invalid_during_alloc)
$__internal_1_$__cuda_sm10x_tcgen05_guardrail_trap_phase_invalid_during_alloc:
[----:B------:R-:W-:Y:S05]  /*90d0*/  BPT.TRAP 0x1 ;  /* 0x000000040000795c */ /* 0x000fea0000300000 */
[----:B------:R-:W-:-:S04]  /*90e0*/  MOV R5, 0x0 ;  /* 0x0000000000057802 */ /* 0x000fc80000000f00 */
[----:B------:R-:W-:Y:S05]  /*90f0*/  RET.REL.NODEC R4 `(_ZN7cutlass13device_kernelINS_4gemm6kernel13GemmUniversalIN4cute5tupleIJiiiiEEENS1_10collective13CollectiveMmaINS1_35MainloopSm100TmaUmmaWarpSpecializedILi17ELi2ELi4ENS5_IJNS4_1CILi8EEENSA_ILi1EEESC_EEEEENS5_IJNSA_ILi64EEENSA_ILi128EEESF_EEENS_12float_e4m3_tENS5_IJlSC_lEEESI_SJ_NS4_8TiledMMAINS4_8MMA_AtomIJNS4_10MMA_TraitsINS4_19SM100_MMA_F8F6F4_SSEJSI_SI_fSF_SG_NS4_17integral_constantINS4_4UMMA5MajorELSQ_0EEESR_NSO_INSP_7ScaleInELSS_0EEEST_EEEEEENS4_6LayoutINS5_IJSC_SC_SC_EEENS5_IJNSA_ILi0EEESY_SY_EEEEENS5_IJNS4_10UnderscoreES11_S11_EEEEENS4_13SM90_TMA_LOADENS4_14ComposedLayoutINS4_7SwizzleILi2ELi4ELi3EEENS4_18smem_ptr_flag_bitsILi8EEENSW_INS5_IJSB_SF_EEENS5_IJSF_SC_EEEEEEEvNS4_8identityENS4_23SM90_TMA_LOAD_MULTICASTES1D_vS1E_EENS_8epilogue10collective18CollectiveEpilogueINS1H_23Sm100TmaWarpSpecializedILi2ELi2ELi32ELb0ELb0EEEJSH_NS5_IJNSW_ISF_SC_EES1M_EEESI_SJ_SI_SJ_NS1H_6fusion15FusionCallbacksIS1L_NS1O_17LinearCombinationISI_fSI_fLNS_15FloatRoundStyleE2EEESH_S1N_JEEENS4_5SM1004TMEM4LOAD26SM100_TMEM_LOAD_16dp32b32xES14_S1D_NS4_39AutoVectorizingCopyWithAssumedAlignmentILi128EEENS4_14SM90_TMA_STOREES1D_S1Z_S1Z_EEEvvEEEEvNT_6ParamsE) ;  /* 0xffffff6c04c07950 */ /* 0x000fea0003c3ffff */
        .weak           $__internal_2_$__cuda_sm10x_tcgen05_guardrail_trap_unallocated_columns_being_dealloced
        .type           $__internal_2_$__cuda_sm10x_tcgen05_guardrail_trap_unallocated_columns_being_dealloced,@function
        .size           $__internal_2_$__cuda_sm10x_tcgen05_guardrail_trap_unallocated_columns_being_dealloced,(.L_x_189 - $__internal_2_$__cuda_sm10x_tcgen05_guardrail_trap_unallocated_columns_being_dealloced)
$__internal_2_$__cuda_sm10x_tcgen05_guardrail_trap_unallocated_columns_being_dealloced:
[----:B------:R-:W-:Y:S05]  /*9100*/  BPT.TRAP 0x1 ;  /* 0x000000040000795c */ /* 0x000fea0000300000 */
[----:B------:R-:W-:-:S04]  /*9110*/  HFMA2 R3, -RZ, RZ, 0, 0 ;  /* 0x00000000ff037431 */ /* 0x000fc800000001ff */
[----:B------:R-:W-:Y:S05]  /*9120*/  RET.REL.NODEC R2 `(_ZN7cutlass13device_kernelINS_4gemm6kernel13GemmUniversalIN4cute5tupleIJiiiiEEENS1_10collective13CollectiveMmaINS1_35MainloopSm100TmaUmmaWarpSpecializedILi17ELi2ELi4ENS5_IJNS4_1CILi8EEENSA_ILi1EEESC_EEEEENS5_IJNSA_ILi64EEENSA_ILi128EEESF_EEENS_12float_e4m3_tENS5_IJlSC_lEEESI_SJ_NS4_8TiledMMAINS4_8MMA_AtomIJNS4_10MMA_TraitsINS4_19SM100_MMA_F8F6F4_SSEJSI_SI_fSF_SG_NS4_17integral_constantINS4_4UMMA5MajorELSQ_0EEESR_NSO_INSP_7ScaleInELSS_0EEEST_EEEEEENS4_6LayoutINS5_IJSC_SC_SC_EEENS5_IJNSA_ILi0EEESY_SY_EEEEENS5_IJNS4_10UnderscoreES11_S11_EEEEENS4_13SM90_TMA_LOADENS4_14ComposedLayoutINS4_7SwizzleILi2ELi4ELi3EEENS4_18smem_ptr_flag_bitsILi8EEENSW_INS5_IJSB_SF_EEENS5_IJSF_SC_EEEEEEEvNS4_8identityENS4_23SM90_TMA_LOAD_MULTICASTES1D_vS1E_EENS_8epilogue10collective18CollectiveEpilogueINS1H_23Sm100TmaWarpSpecializedILi2ELi2ELi32ELb0ELb0EEEJSH_NS5_IJNSW_ISF_SC_EES1M_EEESI_SJ_SI_SJ_NS1H_6fusion15FusionCallbacksIS1L_NS1O_17LinearCombinationISI_fSI_fLNS_15FloatRoundStyleE2EEESH_S1N_JEEENS4_5SM1004TMEM4LOAD26SM100_TMEM_LOAD_16dp32b32xES14_S1D_NS4_39AutoVectorizingCopyWithAssumedAlignmentILi128EEENS4_14SM90_TMA_STOREES1D_S1Z_S1Z_EEEvvEEEEvNT_6ParamsE) ;  /* 0xffffff6c02b47950 */ /* 0x000fea0003c3ffff */
.L_x_188:
[----:B------:R-:W-:-:S00]  /*9130*/  BRA `(.L_x_188) ;  /* 0xfffffffc00fc7947 */ /* 0x000fc0000383ffff */
[----:B------:R-:W-:-:S00]  /*9140*/  NOP ;  /* 0x0000000000007918 */ /* 0x000fc00000000000 */
        /* <DEDUP_REMOVED lines=11> */
.L_x_189:


//--------------------- .nv.global.init           --------------------------
	.section	.nv.global.init,"aw",@progbits
.nv.global.init:
	.type		$str$27,@object
	.size		$str$27,($str$28 - $str$27)
$str$27:
        /*0000*/ 	.byte	0x28, 0x61, 0x64, 0x64, 0x72, 0x65, 0x73, 0x73, 0x20, 0x26, 0x20, 0x6d, 0x61, 0x73, 0x6b, 0x29
        /*0010*/ 	.byte	0x20, 0x3d, 0x3d, 0x20, 0x30, 0x00
	.type		$str$28,@object
	.size		$str$28,($str$26 - $str$28)
$str$28:
        /*0016*/ 	.byte	0x2f, 0x74, 0x6d, 0x70, 0x2f, 0x63, 0x75, 0x74, 0x6c, 0x61, 0x73, 0x73, 0x5f, 0x73, 0x77, 0x65
        /*0026*/ 	.byte	0x65, 0x70, 0x5f, 0x73, 0x72, 0x63, 0x2f, 0x69, 0x6e, 0x63, 0x6c, 0x75, 0x64, 0x65, 0x2f, 0x63
        /*0036*/ 	.byte	0x75, 0x74, 0x65, 0x2f, 0x70, 0x6f, 0x69, 0x6e, 0x74, 0x65, 0x72, 0x5f, 0x66, 0x6c, 0x61, 0x67
        /*0046*/ 	.byte	0x67, 0x65, 0x64, 0x2e, 0x68, 0x70, 0x70, 0x00
	.type		$str$26,@object
	.size		$str$26,($str$25 - $str$26)
$str$26:
        /*004e*/ 	.byte	0x2f, 0x74, 0x6d, 0x70, 0x2f, 0x63, 0x75, 0x74, 0x6c, 0x61, 0x73, 0x73, 0x5f, 0x73, 0x77, 0x65
        /*005e*/ 	.byte	0x65, 0x70, 0x5f, 0x73, 0x72, 0x63, 0x2f, 0x69, 0x6e, 0x63, 0x6c, 0x75, 0x64, 0x65, 0x2f, 0x63
        /*006e*/ 	.byte	0x75, 0x74, 0x65, 0x2f, 0x61, 0x74, 0x6f, 0x6d, 0x2f, 0x63, 0x6f, 0x70, 0x79, 0x5f, 0x74, 0x72
        /*007e*/ 	.byte	0x61, 0x69, 0x74, 0x73, 0x5f, 0x73, 0x6d, 0x31, 0x30, 0x30, 0x2e, 0x68, 0x70, 0x70, 0x00
	.type		$str$25,@object
	.size		$str$25,(__unnamed_1 - $str$25)
$str$25:
        /*008d*/ 	.byte	0x28, 0x28, 0x75, 0x69, 0x6e, 0x74, 0x33, 0x32, 0x5f, 0x74, 0x28, 0x74, 0x68, 0x72, 0x65, 0x61
        /*009d*/ 	.byte	0x64, 0x49, 0x64, 0x78, 0x2e, 0x78, 0x29, 0x20, 0x2f, 0x20, 0x33, 0x32, 0x29, 0x20, 0x25, 0x20
        /*00ad*/ 	.byte	0x34, 0x29, 0x20, 0x3d, 0x3d, 0x20, 0x28, 0x28, 0x28, 0x74, 0x6d, 0x65, 0x6d, 0x5f, 0x61, 0x64
        /*00bd*/ 	.byte	0x64, 0x72, 0x20, 0x3e, 0x3e, 0x20, 0x31, 0x36, 0x29, 0x20, 0x2f, 0x20, 0x33, 0x32, 0x29, 0x20
        /*00cd*/ 	.byte	0x25, 0x20, 0x34, 0x29, 0x00
	.type		__unnamed_1,@object
	.size		__unnamed_1,(__unnamed_2 - __unnamed_1)
__unnamed_1:
        /*00d2*/ 	.byte	0x61, 0x75, 0x74, 0x6f, 0x20, 0x63, 0x75, 0x74, 0x65, 0x3a, 0x3a, 0x61, 0x73, 0x5f, 0x70, 0x6f
        /* <DEDUP_REMOVED lines=24> */
        /*0262*/ 	.byte	0x3c, 0x34, 0x30, 0x39, 0x36, 0x3e, 0x3e, 0x3e, 0x3e, 0x5d, 0x00
	.type		__unnamed_2,@object
	.size		__unnamed_2,(.L_2 - __unnamed_2)
__unnamed_2:
        /* <DEDUP_REMOVED lines=40> */
        /*04ed*/ 	.byte	0x74, 0x65, 0x3a, 0x3a, 0x43, 0x3c, 0x30, 0x3e, 0x3e, 0x3e, 0x3e, 0x5d, 0x00
.L_2:


//--------------------- .nv.shared._ZN7cutlass13device_kernelINS_4gemm6kernel13GemmUniversalIN4cute5tupleIJiiiiEEENS1_10collective13CollectiveMmaINS1_35MainloopSm100TmaUmmaWarpSpecializedILi17ELi2ELi4ENS5_IJNS4_1CILi8EEENSA_ILi1EEESC_EEEEENS5_IJNSA_ILi64EEENSA_ILi128EEESF_EEENS_12float_e4m3_tENS5_IJlSC_lEEESI_SJ_NS4_8TiledMMAINS4_8MMA_AtomIJNS4_10MMA_TraitsINS4_19SM100_MMA_F8F6F4_SSEJSI_SI_fSF_SG_NS4_17integral_constantINS4_4UMMA5MajorELSQ_0EEESR_NSO_INSP_7ScaleInELSS_0EEEST_EEEEEENS4_6LayoutINS5_IJSC_SC_SC_EEENS5_IJNSA_ILi0EEESY_SY_EEEEENS5_IJNS4_10UnderscoreES11_S11_EEEEENS4_13SM90_TMA_LOADENS4_14ComposedLayoutINS4_7SwizzleILi2ELi4ELi3EEENS4_18smem_ptr_flag_bitsILi8EEENSW_INS5_IJSB_SF_EEENS5_IJSF_SC_EEEEEEEvNS4_8identityENS4_23SM90_TMA_LOAD_MULTICASTES1D_vS1E_EENS_8epilogue10collective18CollectiveEpilogueINS1H_23Sm100TmaWarpSpecializedILi2ELi2ELi32ELb0ELb0EEEJSH_NS5_IJNSW_ISF_SC_EES1M_EEESI_SJ_SI_SJ_NS1H_6fusion15FusionCallbacksIS1L_NS1O_17LinearCombinationISI_fSI_fLNS_15FloatRoundStyleE2EEESH_S1N_JEEENS4_5SM1004TMEM4LOAD26SM100_TMEM_LOAD_16dp32b32xES14_S1D_NS4_39AutoVectorizingCopyWithAssumedAlignmentILi128EEENS4_14SM90_TMA_STOREES1D_S1Z_S1Z_EEEvvEEEEvNT_6ParamsE --------------------------
	.section	.nv.shared._ZN7cutlass13device_kernelINS_4gemm6kernel13GemmUniversalIN4cute5tupleIJiiiiEEENS1_10collective13CollectiveMmaINS1_35MainloopSm100TmaUmmaWarpSpecializedILi17ELi2ELi4ENS5_IJNS4_1CILi8EEENSA_ILi1EEESC_EEEEENS5_IJNSA_ILi64EEENSA_ILi128EEESF_EEENS_12float_e4m3_tENS5_IJlSC_lEEESI_SJ_NS4_8TiledMMAINS4_8MMA_AtomIJNS4_10MMA_TraitsINS4_19SM100_MMA_F8F6F4_SSEJSI_SI_fSF_SG_NS4_17integral_constantINS4_4UMMA5MajorELSQ_0EEESR_NSO_INSP_7ScaleInELSS_0EEEST_EEEEEENS4_6LayoutINS5_IJSC_SC_SC_EEENS5_IJNSA_ILi0EEESY_SY_EEEEENS5_IJNS4_10UnderscoreES11_S11_EEEEENS4_13SM90_TMA_LOADENS4_14ComposedLayoutINS4_7SwizzleILi2ELi4ELi3EEENS4_18smem_ptr_flag_bitsILi8EEENSW_INS5_IJSB_SF_EEENS5_IJSF_SC_EEEEEEEvNS4_8identityENS4_23SM90_TMA_LOAD_MULTICASTES1D_vS1E_EENS_8epilogue10collective18CollectiveEpilogueINS1H_23Sm100TmaWarpSpecializedILi2ELi2ELi32ELb0ELb0EEEJSH_NS5_IJNSW_ISF_SC_EES1M_EEESI_SJ_SI_SJ_NS1H_6fusion15FusionCallbacksIS1L_NS1O_17LinearCombinationISI_fSI_fLNS_15FloatRoundStyleE2EEESH_S1N_JEEENS4_5SM1004TMEM4LOAD26SM100_TMEM_LOAD_16dp32b32xES14_S1D_NS4_39AutoVectorizingCopyWithAssumedAlignmentILi128EEENS4_14SM90_TMA_STOREES1D_S1Z_S1Z_EEEvvEEEEvNT_6ParamsE,"aw",@nobits
	.sectionflags	@""
	.align	16
	.zero		1024


//--------------------- .nv.shared.reserved.0     --------------------------
	.section	.nv.shared.reserved.0,"aw",@nobits
	.weak		__nv_reservedSMEM_offset_0_alias
	.size		__nv_reservedSMEM_offset_0_alias, 0, 64
	.other		__nv_reservedSMEM_offset_0_alias,@"STO_CUDA_RESERVED_SHARED STV_DEFAULT"
__nv_reservedSMEM_offset_0_alias:
	.zero		0
.nv.shared.reserved.0:
	.zero		64
	.weak		__nv_reservedSMEM_tcgen05_partition
	.type		__nv_reservedSMEM_tcgen05_partition,@object
	.size		__nv_reservedSMEM_tcgen05_partition,(.L_0 - __nv_reservedSMEM_tcgen05_partition)
__nv_reservedSMEM_tcgen05_partition:
	.zero		32
.L_0:


//--------------------- .nv.global                --------------------------
	.section	.nv.global,"aw",@nobits
.nv.global:
	.type		_ZN40_INTERNAL_9d420229_4_k_cu_fca69e55_297434cute1_E,@object
	.size		_ZN40_INTERNAL_9d420229_4_k_cu_fca69e55_297434cute1_E,(_ZN40_INTERNAL_9d420229_4_k_cu_fca69e55_297434cuda3std3__45__cpo6cbeginE - _ZN40_INTERNAL_9d420229_4_k_cu_fca69e55_297434cute1_E)
_ZN40_INTERNAL_9d420229_4_k_cu_fca69e55_297434cute1_E:
	.zero		1
	.type		_ZN40_INTERNAL_9d420229_4_k_cu_fca69e55_297434cuda3std3__45__cpo6cbeginE,@object
	.size		_ZN40_INTERNAL_9d420229_4_k_cu_fca69e55_297434cuda3std3__45__cpo6cbeginE,(_ZN40_INTERNAL_9d420229_4_k_cu_fca69e55_297434cuda3std3__48in_placeE - _ZN40_INTERNAL_9d420229_4_k_cu_fca69e55_297434cuda3std3__45__cpo6cbeginE)
_ZN40_INTERNAL_9d420229_4_k_cu_fca69e55_297434cuda3std3__45__cpo6cbeginE:
	.zero		1
	.type		_ZN40_INTERNAL_9d420229_4_k_cu_fca69e55_297434cuda3std3__48in_placeE,@object
	.size		_ZN40_INTERNAL_9d420229_4_k_cu_fca69e55_297434cuda3std3__48in_placeE,(_ZN40_INTERNAL_9d420229_4_k_cu_fca69e55_297434cuda3std6ranges3__45__cpo9iter_moveE - _ZN40_INTERNAL_9d420229_4_k_cu_fca69e55_297434cuda3std3__48in_placeE)
_ZN40_INTERNAL_9d420229_4_k_cu_fca69e55_297434cuda3std3__48in_placeE:
	.zero		1
	.type		_ZN40_INTERNAL_9d420229_4_k_cu_fca69e55_297434cuda3std6ranges3__45__cpo9iter_moveE,@object
	.size		_ZN40_INTERNAL_9d420229_4_k_cu_fca69e55_297434cuda3std6ranges3__45__cpo9iter_moveE,(_ZN40_INTERNAL_9d420229_4_k_cu_fca69e55_297434cuda3std3__45__cpo5beginE - _ZN40_INTERNAL_9d420229_4_k_cu_fca69e55_297434cuda3std6ranges3__45__cpo9iter_moveE)
_ZN40_INTERNAL_9d420229_4_k_cu_fca69e55_297434cuda3std6ranges3__45__cpo9iter_moveE:
	.zero		1
	.type		_ZN40_INTERNAL_9d420229_4_k_cu_fca69e55_297434cuda3std3__45__cpo5beginE,@object
	.size		_ZN40_INTERNAL_9d420229_4_k_cu_fca69e55_297434cuda3std3__45__cpo5beginE,(_ZN40_INTERNAL_9d420229_4_k_cu_fca69e55_297434cuda3std3__442_GLOBAL__N__9d420229_4_k_cu_fca69e55_297436ignoreE - _ZN40_INTERNAL_9d420229_4_k_cu_fca69e55_297434cuda3std3__45__cpo5beginE)
_ZN40_INTERNAL_9d420229_4_k_cu_fca69e55_297434cuda3std3__45__cpo5beginE:
	.zero		1
	.type		_ZN40_INTERNAL_9d420229_4_k_cu_fca69e55_297434cuda3std3__442_GLOBAL__N__9d420229_4_k_cu_fca69e55_297436ignoreE,@object
	.size		_ZN40_INTERNAL_9d420229_4_k_cu_fca69e55_297434cuda3std3__442_GLOBAL__N__9d420229_4_k_cu_fca69e55_297436ignoreE,(_ZN40_INTERNAL_9d420229_4_k_cu_fca69e55_297434cute7productE - _ZN40_INTERNAL_9d420229_4_k_cu_fca69e55_297434cuda3std3__442_GLOBAL__N__9d420229_4_k_cu_fca69e55_297436ignoreE)
_ZN40_INTERNAL_9d420229_4_k_cu_fca69e55_297434cuda3std3__442_GLOBAL__N__9d420229_4_k_cu_fca69e55_297436ignoreE:
	.zero		1
	.type		_ZN40_INTERNAL_9d420229_4_k_cu_fca69e55_297434cute7productE,@object
	.size		_ZN40_INTERNAL_9d420229_4_k_cu_fca69e55_297434cute7productE,(_ZN40_INTERNAL_9d420229_4_k_cu_fca69e55_297434cuda3std3__45__cpo3endE - _ZN40_INTERNAL_9d420229_4_k_cu_fca69e55_297434cute7productE)
_ZN40_INTERNAL_9d420229_4_k_cu_fca69e55_297434cute7productE:
	.zero		1
	.type		_ZN40_INTERNAL_9d420229_4_k_cu_fca69e55_297434cuda3std3__45__cpo3endE,@object
	.size		_ZN40_INTERNAL_9d420229_4_k_cu_fca69e55_297434cuda3std3__45__cpo3endE,(_ZN40_INTERNAL_9d420229_4_k_cu_fca69e55_297434cuda3std3__419piecewise_constructE - _ZN40_INTERNAL_9d420229_4_k_cu_fca69e55_297434cuda3std3__45__cpo3endE)
_ZN40_INTERNAL_9d420229_4_k_cu_fca69e55_297434cuda3std3__45__cpo3endE:
	.zero		1
	.type		_ZN40_INTERNAL_9d420229_4_k_cu_fca69e55_297434cuda3std3__419piecewise_constructE,@object
	.size		_ZN40_INTERNAL_9d420229_4_k_cu_fca69e55_297434cuda3std3__419piecewise_constructE,(_ZN40_INTERNAL_9d420229_4_k_cu_fca69e55_297434cuda3std3__45__cpo4cendE - _ZN40_INTERNAL_9d420229_4_k_cu_fca69e55_297434cuda3std3__419piecewise_constructE)
_ZN40_INTERNAL_9d420229_4_k_cu_fca69e55_297434cuda3std3__419piecewise_constructE:
	.zero		1
	.type		_ZN40_INTERNAL_9d420229_4_k_cu_fca69e55_297434cuda3std3__45__cpo4cendE,@object
	.size		_ZN40_INTERNAL_9d420229_4_k_cu_fca69e55_297434cuda3std3__45__cpo4cendE,(_ZN40_INTERNAL_9d420229_4_k_cu_fca69e55_297434cuda3std6ranges3__45__cpo4swapE - _ZN40_INTERNAL_9d420229_4_k_cu_fca69e55_297434cuda3std3__45__cpo4cendE)
_ZN40_INTERNAL_9d420229_4_k_cu_fca69e55_297434cuda3std3__45__cpo4cendE:
	.zero		1
	.type		_ZN40_INTERNAL_9d420229_4_k_cu_fca69e55_297434cuda3std6ranges3__45__cpo4swapE,@object
	.size		_ZN40_INTERNAL_9d420229_4_k_cu_fca69e55_297434cuda3std6ranges3__45__cpo4swapE,(.L_10 - _ZN40_INTERNAL_9d420229_4_k_cu_fca69e55_297434cuda3std6ranges3__45__cpo4swapE)
_ZN40_INTERNAL_9d420229_4_k_cu_fca69e55_297434cuda3std6ranges3__45__cpo4swapE:
	.zero		1
.L_10:


//--------------------- .nv.constant0._ZN7cutlass13device_kernelINS_4gemm6kernel13GemmUniversalIN4cute5tupleIJiiiiEEENS1_10collective13CollectiveMmaINS1_35MainloopSm100TmaUmmaWarpSpecializedILi17ELi2ELi4ENS5_IJNS4_1CILi8EEENSA_ILi1EEESC_EEEEENS5_IJNSA_ILi64EEENSA_ILi128EEESF_EEENS_12float_e4m3_tENS5_IJlSC_lEEESI_SJ_NS4_8TiledMMAINS4_8MMA_AtomIJNS4_10MMA_TraitsINS4_19SM100_MMA_F8F6F4_SSEJSI_SI_fSF_SG_NS4_17integral_constantINS4_4UMMA5MajorELSQ_0EEESR_NSO_INSP_7ScaleInELSS_0EEEST_EEEEEENS4_6LayoutINS5_IJSC_SC_SC_EEENS5_IJNSA_ILi0EEESY_SY_EEEEENS5_IJNS4_10UnderscoreES11_S11_EEEEENS4_13SM90_TMA_LOADENS4_14ComposedLayoutINS4_7SwizzleILi2ELi4ELi3EEENS4_18smem_ptr_flag_bitsILi8EEENSW_INS5_IJSB_SF_EEENS5_IJSF_SC_EEEEEEEvNS4_8identityENS4_23SM90_TMA_LOAD_MULTICASTES1D_vS1E_EENS_8epilogue10collective18CollectiveEpilogueINS1H_23Sm100TmaWarpSpecializedILi2ELi2ELi32ELb0ELb0EEEJSH_NS5_IJNSW_ISF_SC_EES1M_EEESI_SJ_SI_SJ_NS1H_6fusion15FusionCallbacksIS1L_NS1O_17LinearCombinationISI_fSI_fLNS_15FloatRoundStyleE2EEESH_S1N_JEEENS4_5SM1004TMEM4LOAD26SM100_TMEM_LOAD_16dp32b32xES14_S1D_NS4_39AutoVectorizingCopyWithAssumedAlignmentILi128EEENS4_14SM90_TMA_STOREES1D_S1Z_S1Z_EEEvvEEEEvNT_6ParamsE --------------------------
	.section	.nv.constant0._ZN7cutlass13device_kernelINS_4gemm6kernel13GemmUniversalIN4cute5tupleIJiiiiEEENS1_10collective13CollectiveMmaINS1_35MainloopSm100TmaUmmaWarpSpecializedILi17ELi2ELi4ENS5_IJNS4_1CILi8EEENSA_ILi1EEESC_EEEEENS5_IJNSA_ILi64EEENSA_ILi128EEESF_EEENS_12float_e4m3_tENS5_IJlSC_lEEESI_SJ_NS4_8TiledMMAINS4_8MMA_AtomIJNS4_10MMA_TraitsINS4_19SM100_MMA_F8F6F4_SSEJSI_SI_fSF_SG_NS4_17integral_constantINS4_4UMMA5MajorELSQ_0EEESR_NSO_INSP_7ScaleInELSS_0EEEST_EEEEEENS4_6LayoutINS5_IJSC_SC_SC_EEENS5_IJNSA_ILi0EEESY_SY_EEEEENS5_IJNS4_10UnderscoreES11_S11_EEEEENS4_13SM90_TMA_LOADENS4_14ComposedLayoutINS4_7SwizzleILi2ELi4ELi3EEENS4_18smem_ptr_flag_bitsILi8EEENSW_INS5_IJSB_SF_EEENS5_IJSF_SC_EEEEEEEvNS4_8identityENS4_23SM90_TMA_LOAD_MULTICASTES1D_vS1E_EENS_8epilogue10collective18CollectiveEpilogueINS1H_23Sm100TmaWarpSpecializedILi2ELi2ELi32ELb0ELb0EEEJSH_NS5_IJNSW_ISF_SC_EES1M_EEESI_SJ_SI_SJ_NS1H_6fusion15FusionCallbacksIS1L_NS1O_17LinearCombinationISI_fSI_fLNS_15FloatRoundStyleE2EEESH_S1N_JEEENS4_5SM1004TMEM4LOAD26SM100_TMEM_LOAD_16dp32b32xES14_S1D_NS4_39AutoVectorizingCopyWithAssumedAlignmentILi128EEENS4_14SM90_TMA_STOREES1D_S1Z_S1Z_EEEvvEEEEvNT_6ParamsE,"a",@progbits
	.sectionflags	@""
	.align	4
.nv.constant0._ZN7cutlass13device_kernelINS_4gemm6kernel13GemmUniversalIN4cute5tupleIJiiiiEEENS1_10collective13CollectiveMmaINS1_35MainloopSm100TmaUmmaWarpSpecializedILi17ELi2ELi4ENS5_IJNS4_1CILi8EEENSA_ILi1EEESC_EEEEENS5_IJNSA_ILi64EEENSA_ILi128EEESF_EEENS_12float_e4m3_tENS5_IJlSC_lEEESI_SJ_NS4_8TiledMMAINS4_8MMA_AtomIJNS4_10MMA_TraitsINS4_19SM100_MMA_F8F6F4_SSEJSI_SI_fSF_SG_NS4_17integral_constantINS4_4UMMA5MajorELSQ_0EEESR_NSO_INSP_7ScaleInELSS_0EEEST_EEEEEENS4_6LayoutINS5_IJSC_SC_SC_EEENS5_IJNSA_ILi0EEESY_SY_EEEEENS5_IJNS4_10UnderscoreES11_S11_EEEEENS4_13SM90_TMA_LOADENS4_14ComposedLayoutINS4_7SwizzleILi2ELi4ELi3EEENS4_18smem_ptr_flag_bitsILi8EEENSW_INS5_IJSB_SF_EEENS5_IJSF_SC_EEEEEEEvNS4_8identityENS4_23SM90_TMA_LOAD_MULTICASTES1D_vS1E_EENS_8epilogue10collective18CollectiveEpilogueINS1H_23Sm100TmaWarpSpecializedILi2ELi2ELi32ELb0ELb0EEEJSH_NS5_IJNSW_ISF_SC_EES1M_EEESI_SJ_SI_SJ_NS1H_6fusion15FusionCallbacksIS1L_NS1O_17LinearCombinationISI_fSI_fLNS_15FloatRoundStyleE2EEESH_S1N_JEEENS4_5SM1004TMEM4LOAD26SM100_TMEM_LOAD_16dp32b32xES14_S1D_NS4_39AutoVectorizingCopyWithAssumedAlignmentILi128EEENS4_14SM90_TMA_STOREES1D_S1Z_S1Z_EEEvvEEEEvNT_6ParamsE:
	.zero		2944


//--------------------- SYMBOLS --------------------------

	.type		.nv.reservedSmem.offset0,@object
	.size		.nv.reservedSmem.offset0,0x4
	.type		.nv.reservedSmem.cap,@object
	.size		.nv.reservedSmem.cap,0x4
	.type		__assertfail,@function
